// auto-generated by cutlass_sweep.gemm — config: {"arch": "sm_100", "cluster_m": 2, "cluster_n": 4, "dtype": "e4m3", "dtype_b": "e4m3", "layout": "nt", "stages": 0, "tile_k": 64, "tile_m": 256, "tile_n": 256}
#include "cutlass/cutlass.h"
#include "cutlass/gemm/collective/collective_builder.hpp"
#include "cutlass/gemm/device/gemm_universal_adapter.h"
#include "cutlass/gemm/kernel/gemm_universal.hpp"
#include "cutlass/epilogue/collective/collective_builder.hpp"

using ElemA = cutlass::float_e4m3_t;
using ElemB = cutlass::float_e4m3_t;
using ElemCD = cutlass::float_e4m3_t;
using Acc  = float;
using TileShape    = cute::Shape<cute::_256, cute::_256, cute::_64>;
using ClusterShape = cute::Shape<cute::_2, cute::_4, cute::_1>;

using CollectiveEpilogue = typename cutlass::epilogue::collective::CollectiveBuilder<
    cutlass::arch::Sm100, cutlass::arch::OpClassTensorOp,
    TileShape, ClusterShape,
    cutlass::epilogue::collective::EpilogueTileAuto,
    Acc, Acc,
    ElemCD, cutlass::layout::RowMajor, 128 / cutlass::sizeof_bits<ElemCD>::value,
    ElemCD, cutlass::layout::RowMajor, 128 / cutlass::sizeof_bits<ElemCD>::value,
    cutlass::epilogue::collective::EpilogueScheduleAuto
  >::CollectiveOp;

using CollectiveMainloop = typename cutlass::gemm::collective::CollectiveBuilder<
    cutlass::arch::Sm100, cutlass::arch::OpClassTensorOp,
    ElemA, cutlass::layout::RowMajor, 128 / cutlass::sizeof_bits<ElemA>::value,
    ElemB, cutlass::layout::ColumnMajor, 128 / cutlass::sizeof_bits<ElemB>::value,
    Acc,
    TileShape, ClusterShape,
    cutlass::gemm::collective::StageCountAutoCarveout<static_cast<int>(sizeof(typename CollectiveEpilogue::SharedStorage))>,
    cutlass::gemm::collective::KernelScheduleAuto
  >::CollectiveOp;

using GemmKernel = cutlass::gemm::kernel::GemmUniversal<
    cute::Shape<int,int,int,int>,
    CollectiveMainloop,
    CollectiveEpilogue
>;
using Gemm = cutlass::gemm::device::GemmUniversalAdapter<GemmKernel>;

// Force the device kernel symbol into the cubin without needing a host main.
auto* _anchor = &cutlass::device_kernel<GemmKernel>;


// ===== COMPILED SASS (sm_100a) =====

	.target	sm_100a

	.elftype	@"ET_EXEC"


//--------------------- .note.nv.tkinfo           --------------------------
	.section	.note.nv.tkinfo,"",@"SHT_NOTE"
	.sectionflags	@"SHF_NOTE_NV_TKINFO"
	.tkinfo
        /*0018*/ 	.word	0x00000002
        /*0030*/ 	.string	""
        /*0030*/ 	.string	"ptxas"
        /*0030*/ 	.string	"Cuda compilation tools, release 13.0, V13.0.88"
        /*0030*/ 	.string	"Build cuda_13.0.r13.0/compiler.36424714_0"
        /*0030*/ 	.string	"-arch sm_100a -m 64 "



//--------------------- .note.nv.cuinfo           --------------------------
	.section	.note.nv.cuinfo,"",@"SHT_NOTE"
	.sectionflags	@"SHF_NOTE_NV_CUINFO"
        /*0018*/ 	.short	0x0002
        /*001a*/ 	.short	0x0064
        /*001c*/ 	.short	0x0082
	.zero		2


//--------------------- .nv.info                  --------------------------
	.section	.nv.info,"",@"SHT_CUDA_INFO"
	.align	4


	//----- nvinfo : EIATTR_REGCOUNT
	.align		4
        /*0000*/ 	.byte	0x04, 0x2f
        /*0002*/ 	.short	(.L_20 - .L_19)
	.align		4
.L_19:
        /*0004*/ 	.word	index@(_ZN7cutlass13device_kernelINS_4gemm6kernel13GemmUniversalIN4cute5tupleIJiiiiEEENS1_10collective13CollectiveMmaINS1_35MainloopSm100TmaUmmaWarpSpecializedILi11ELi2ELi2ENS5_IJNS4_1CILi2EEENSA_ILi4EEENSA_ILi1EEEEEEEENS5_IJNSA_ILi256EEESG_NSA_ILi64EEEEEENS_12float_e4m3_tENS5_IJlSD_lEEESJ_SK_NS4_8TiledMMAINS4_8MMA_AtomIJNS4_10MMA_TraitsINS4_25SM100_MMA_F8F6F4_2x1SM_SSEJSJ_SJ_fSG_SG_NS4_17integral_constantINS4_4UMMA5MajorELSR_0EEESS_NSP_INSQ_7ScaleInELST_0EEESU_EEEEEENS4_6LayoutINS5_IJSD_SD_SD_EEENS5_IJNSA_ILi0EEESZ_SZ_EEEEENS5_IJNS4_10UnderscoreES12_S12_EEEEENS4_28SM100_TMA_2SM_LOAD_MULTICASTENS4_14ComposedLayoutINS4_7SwizzleILi2ELi4ELi3EEENS4_18smem_ptr_flag_bitsILi8EEENSX_INS5_IJNSA_ILi8EEESH_EEENS5_IJSH_SD_EEEEEEEvNS4_8identityENS4_18SM100_TMA_2SM_LOADES1F_vS1G_EENS_8epilogue10collective18CollectiveEpilogueINS1J_23Sm100TmaWarpSpecializedILi4ELi2ELi64ELb0ELb0EEEJNS5_IJNSA_ILi128EEESG_SH_EEENS5_IJNSX_IS1O_SD_EENSX_ISH_SD_EEEEESJ_SK_SJ_SK_NS1J_6fusion15FusionCallbacksIS1N_NS1T_17LinearCombinationISJ_fSJ_fLNS_15FloatRoundStyleE2EEES1P_S1S_JEEENS4_5SM1004TMEM4LOAD26SM100_TMEM_LOAD_32dp32b64xENS4_13SM90_TMA_LOADES1F_NS4_39AutoVectorizingCopyWithAssumedAlignmentILi128EEENS4_14SM90_TMA_STOREES1F_S25_S25_EEEvvEEEEvNT_6ParamsE)
        /*0008*/ 	.word	0x000000d2


	//----- nvinfo : EIATTR_FRAME_SIZE
	.align		4
.L_20:
        /*000c*/ 	.byte	0x04, 0x11
        /*000e*/ 	.short	(.L_22 - .L_21)
	.align		4
.L_21:
        /*0010*/ 	.word	index@($__internal_2_$__cuda_sm10x_tcgen05_guardrail_trap_unallocated_columns_being_dealloced)
        /*0014*/ 	.word	0x00000000


	//----- nvinfo : EIATTR_FRAME_SIZE
	.align		4
.L_22:
        /*0018*/ 	.byte	0x04, 0x11
        /*001a*/ 	.short	(.L_24 - .L_23)
	.align		4
.L_23:
        /*001c*/ 	.word	index@($__internal_1_$__cuda_sm10x_tcgen05_guardrail_trap_phase_invalid_during_alloc)
        /*0020*/ 	.word	0x00000000


	//----- nvinfo : EIATTR_FRAME_SIZE
	.align		4
.L_24:
        /*0024*/ 	.byte	0x04, 0x11
        /*0026*/ 	.short	(.L_26 - .L_25)
	.align		4
.L_25:
        /*0028*/ 	.word	index@($__internal_0_$__cuda_sm10x_tcgen05_guardrail_trap_col_being_dealloced_not_returned_by_alloc)
        /*002c*/ 	.word	0x00000000


	//----- nvinfo : EIATTR_FRAME_SIZE
	.align		4
.L_26:
        /*0030*/ 	.byte	0x04, 0x11
        /*0032*/ 	.short	(.L_28 - .L_27)
	.align		4
.L_27:
        /*0034*/ 	.word	index@(_ZN7cutlass13device_kernelINS_4gemm6kernel13GemmUniversalIN4cute5tupleIJiiiiEEENS1_10collective13CollectiveMmaINS1_35MainloopSm100TmaUmmaWarpSpecializedILi11ELi2ELi2ENS5_IJNS4_1CILi2EEENSA_ILi4EEENSA_ILi1EEEEEEEENS5_IJNSA_ILi256EEESG_NSA_ILi64EEEEEENS_12float_e4m3_tENS5_IJlSD_lEEESJ_SK_NS4_8TiledMMAINS4_8MMA_AtomIJNS4_10MMA_TraitsINS4_25SM100_MMA_F8F6F4_2x1SM_SSEJSJ_SJ_fSG_SG_NS4_17integral_constantINS4_4UMMA5MajorELSR_0EEESS_NSP_INSQ_7ScaleInELST_0EEESU_EEEEEENS4_6LayoutINS5_IJSD_SD_SD_EEENS5_IJNSA_ILi0EEESZ_SZ_EEEEENS5_IJNS4_10UnderscoreES12_S12_EEEEENS4_28SM100_TMA_2SM_LOAD_MULTICASTENS4_14ComposedLayoutINS4_7SwizzleILi2ELi4ELi3EEENS4_18smem_ptr_flag_bitsILi8EEENSX_INS5_IJNSA_ILi8EEESH_EEENS5_IJSH_SD_EEEEEEEvNS4_8identityENS4_18SM100_TMA_2SM_LOADES1F_vS1G_EENS_8epilogue10collective18CollectiveEpilogueINS1J_23Sm100TmaWarpSpecializedILi4ELi2ELi64ELb0ELb0EEEJNS5_IJNSA_ILi128EEESG_SH_EEENS5_IJNSX_IS1O_SD_EENSX_ISH_SD_EEEEESJ_SK_SJ_SK_NS1J_6fusion15FusionCallbacksIS1N_NS1T_17LinearCombinationISJ_fSJ_fLNS_15FloatRoundStyleE2EEES1P_S1S_JEEENS4_5SM1004TMEM4LOAD26SM100_TMEM_LOAD_32dp32b64xENS4_13SM90_TMA_LOADES1F_NS4_39AutoVectorizingCopyWithAssumedAlignmentILi128EEENS4_14SM90_TMA_STOREES1F_S25_S25_EEEvvEEEEvNT_6ParamsE)
        /*0038*/ 	.word	0x00000000


	//----- nvinfo : EIATTR_MIN_STACK_SIZE
	.align		4
.L_28:
        /*003c*/ 	.byte	0x04, 0x12
        /*003e*/ 	.short	(.L_30 - .L_29)
	.align		4
.L_29:
        /*0040*/ 	.word	index@(_ZN7cutlass13device_kernelINS_4gemm6kernel13GemmUniversalIN4cute5tupleIJiiiiEEENS1_10collective13CollectiveMmaINS1_35MainloopSm100TmaUmmaWarpSpecializedILi11ELi2ELi2ENS5_IJNS4_1CILi2EEENSA_ILi4EEENSA_ILi1EEEEEEEENS5_IJNSA_ILi256EEESG_NSA_ILi64EEEEEENS_12float_e4m3_tENS5_IJlSD_lEEESJ_SK_NS4_8TiledMMAINS4_8MMA_AtomIJNS4_10MMA_TraitsINS4_25SM100_MMA_F8F6F4_2x1SM_SSEJSJ_SJ_fSG_SG_NS4_17integral_constantINS4_4UMMA5MajorELSR_0EEESS_NSP_INSQ_7ScaleInELST_0EEESU_EEEEEENS4_6LayoutINS5_IJSD_SD_SD_EEENS5_IJNSA_ILi0EEESZ_SZ_EEEEENS5_IJNS4_10UnderscoreES12_S12_EEEEENS4_28SM100_TMA_2SM_LOAD_MULTICASTENS4_14ComposedLayoutINS4_7SwizzleILi2ELi4ELi3EEENS4_18smem_ptr_flag_bitsILi8EEENSX_INS5_IJNSA_ILi8EEESH_EEENS5_IJSH_SD_EEEEEEEvNS4_8identityENS4_18SM100_TMA_2SM_LOADES1F_vS1G_EENS_8epilogue10collective18CollectiveEpilogueINS1J_23Sm100TmaWarpSpecializedILi4ELi2ELi64ELb0ELb0EEEJNS5_IJNSA_ILi128EEESG_SH_EEENS5_IJNSX_IS1O_SD_EENSX_ISH_SD_EEEEESJ_SK_SJ_SK_NS1J_6fusion15FusionCallbacksIS1N_NS1T_17LinearCombinationISJ_fSJ_fLNS_15FloatRoundStyleE2EEES1P_S1S_JEEENS4_5SM1004TMEM4LOAD26SM100_TMEM_LOAD_32dp32b64xENS4_13SM90_TMA_LOADES1F_NS4_39AutoVectorizingCopyWithAssumedAlignmentILi128EEENS4_14SM90_TMA_STOREES1F_S25_S25_EEEvvEEEEvNT_6ParamsE)
        /*0044*/ 	.word	0x00000000
.L_30:


//--------------------- .nv.compat                --------------------------
	.section	.nv.compat,"",@"SHT_CUDA_COMPAT_INFO"
	.align	4
        /*0000*/ 	.byte	0x02, 0x09, 0x01, 0x00, 0x02, 0x02, 0x02, 0x00, 0x02, 0x05, 0x05, 0x00, 0x03, 0x07, 0x01, 0x01
        /*0010*/ 	.byte	0x02, 0x03, 0x01, 0x00, 0x02, 0x06, 0x01, 0x00, 0x04, 0x0b, 0x08, 0x00, 0x09, 0x00, 0x00, 0x00
        /*0020*/ 	.byte	0x00, 0x00, 0x00, 0x00


//--------------------- .nv.info._ZN7cutlass13device_kernelINS_4gemm6kernel13GemmUniversalIN4cute5tupleIJiiiiEEENS1_10collective13CollectiveMmaINS1_35MainloopSm100TmaUmmaWarpSpecializedILi11ELi2ELi2ENS5_IJNS4_1CILi2EEENSA_ILi4EEENSA_ILi1EEEEEEEENS5_IJNSA_ILi256EEESG_NSA_ILi64EEEEEENS_12float_e4m3_tENS5_IJlSD_lEEESJ_SK_NS4_8TiledMMAINS4_8MMA_AtomIJNS4_10MMA_TraitsINS4_25SM100_MMA_F8F6F4_2x1SM_SSEJSJ_SJ_fSG_SG_NS4_17integral_constantINS4_4UMMA5MajorELSR_0EEESS_NSP_INSQ_7ScaleInELST_0EEESU_EEEEEENS4_6LayoutINS5_IJSD_SD_SD_EEENS5_IJNSA_ILi0EEESZ_SZ_EEEEENS5_IJNS4_10UnderscoreES12_S12_EEEEENS4_28SM100_TMA_2SM_LOAD_MULTICASTENS4_14ComposedLayoutINS4_7SwizzleILi2ELi4ELi3EEENS4_18smem_ptr_flag_bitsILi8EEENSX_INS5_IJNSA_ILi8EEESH_EEENS5_IJSH_SD_EEEEEEEvNS4_8identityENS4_18SM100_TMA_2SM_LOADES1F_vS1G_EENS_8epilogue10collective18CollectiveEpilogueINS1J_23Sm100TmaWarpSpecializedILi4ELi2ELi64ELb0ELb0EEEJNS5_IJNSA_ILi128EEESG_SH_EEENS5_IJNSX_IS1O_SD_EENSX_ISH_SD_EEEEESJ_SK_SJ_SK_NS1J_6fusion15FusionCallbacksIS1N_NS1T_17LinearCombinationISJ_fSJ_fLNS_15FloatRoundStyleE2EEES1P_S1S_JEEENS4_5SM1004TMEM4LOAD26SM100_TMEM_LOAD_32dp32b64xENS4_13SM90_TMA_LOADES1F_NS4_39AutoVectorizingCopyWithAssumedAlignmentILi128EEENS4_14SM90_TMA_STOREES1F_S25_S25_EEEvvEEEEvNT_6ParamsE --------------------------
	.section	.nv.info._ZN7cutlass13device_kernelINS_4gemm6kernel13GemmUniversalIN4cute5tupleIJiiiiEEENS1_10collective13CollectiveMmaINS1_35MainloopSm100TmaUmmaWarpSpecializedILi11ELi2ELi2ENS5_IJNS4_1CILi2EEENSA_ILi4EEENSA_ILi1EEEEEEEENS5_IJNSA_ILi256EEESG_NSA_ILi64EEEEEENS_12float_e4m3_tENS5_IJlSD_lEEESJ_SK_NS4_8TiledMMAINS4_8MMA_AtomIJNS4_10MMA_TraitsINS4_25SM100_MMA_F8F6F4_2x1SM_SSEJSJ_SJ_fSG_SG_NS4_17integral_constantINS4_4UMMA5MajorELSR_0EEESS_NSP_INSQ_7ScaleInELST_0EEESU_EEEEEENS4_6LayoutINS5_IJSD_SD_SD_EEENS5_IJNSA_ILi0EEESZ_SZ_EEEEENS5_IJNS4_10UnderscoreES12_S12_EEEEENS4_28SM100_TMA_2SM_LOAD_MULTICASTENS4_14ComposedLayoutINS4_7SwizzleILi2ELi4ELi3EEENS4_18smem_ptr_flag_bitsILi8EEENSX_INS5_IJNSA_ILi8EEESH_EEENS5_IJSH_SD_EEEEEEEvNS4_8identityENS4_18SM100_TMA_2SM_LOADES1F_vS1G_EENS_8epilogue10collective18CollectiveEpilogueINS1J_23Sm100TmaWarpSpecializedILi4ELi2ELi64ELb0ELb0EEEJNS5_IJNSA_ILi128EEESG_SH_EEENS5_IJNSX_IS1O_SD_EENSX_ISH_SD_EEEEESJ_SK_SJ_SK_NS1J_6fusion15FusionCallbacksIS1N_NS1T_17LinearCombinationISJ_fSJ_fLNS_15FloatRoundStyleE2EEES1P_S1S_JEEENS4_5SM1004TMEM4LOAD26SM100_TMEM_LOAD_32dp32b64xENS4_13SM90_TMA_LOADES1F_NS4_39AutoVectorizingCopyWithAssumedAlignmentILi128EEENS4_14SM90_TMA_STOREES1F_S25_S25_EEEvvEEEEvNT_6ParamsE,"",@"SHT_CUDA_INFO"
	.sectionflags	@""
	.align	4


	//----- nvinfo : EIATTR_CUDA_API_VERSION
	.align		4
        /*0000*/ 	.byte	0x04, 0x37
        /*0002*/ 	.short	(.L_32 - .L_31)
.L_31:
        /*0004*/ 	.word	0x00000082


	//----- nvinfo : EIATTR_KPARAM_INFO
	.align		4
.L_32:
        /*0008*/ 	.byte	0x04, 0x17
        /*000a*/ 	.short	(.L_34 - .L_33)
.L_33:
        /*000c*/ 	.word	0x00000000
        /*0010*/ 	.short	0x0000
        /*0012*/ 	.short	0x0000
        /*0014*/ 	.byte	0x00, 0xf0, 0x01, 0x20


	//----- nvinfo : EIATTR_AT_ENTRY_FRAGMENTS
	.align		4
.L_34:
        /*0018*/ 	.byte	0x04, 0x4f
        /*001a*/ 	.short	(.L_36 - .L_35)


	//   ....[0]....
.L_35:
        /*001c*/ 	.word	0x00000007


	//----- nvinfo : EIATTR_RESERVED_SMEM_USED
	.align		4
.L_36:
        /*0020*/ 	.byte	0x01, 0x41
	.zero		2


	//----- nvinfo : EIATTR_SPARSE_MMA_MASK
	.align		4
        /*0024*/ 	.byte	0x03, 0x50
        /*0026*/ 	.short	0x0000


	//----- nvinfo : EIATTR_TCGEN05_2CTA_USED
	.align		4
        /*0028*/ 	.byte	0x01, 0x52
	.zero		2


	//----- nvinfo : EIATTR_MAXREG_COUNT
	.align		4
        /*002c*/ 	.byte	0x03, 0x1b
        /*002e*/ 	.short	0x00ff


	//----- nvinfo : EIATTR_NUM_BARRIERS
	.align		4
        /*0030*/ 	.byte	0x02, 0x4c
        /*0032*/ 	.byte	0x07
	.zero		1


	//----- nvinfo : EIATTR_EXTERNS
	.align		4
        /*0034*/ 	.byte	0x04, 0x0f
        /*0036*/ 	.short	(.L_38 - .L_37)


	//   ....[0]....
	.align		4
.L_37:
        /*0038*/ 	.word	index@(__assertfail)


	//----- nvinfo : EIATTR_MERCURY_ISA_VERSION
	.align		4
.L_38:
        /*003c*/ 	.byte	0x03, 0x5f
        /*003e*/ 	.short	0x0101


	//----- nvinfo : EIATTR_INT_WARP_WIDE_INSTR_OFFSETS
	.align		4
        /*0040*/ 	.byte	0x04, 0x31
        /*0042*/ 	.short	(.L_40 - .L_39)


	//   ....[0]....
.L_39:
        /*0044*/ 	.word	0x00000e30


	//   ....[1]....
        /*0048*/ 	.word	0x00000ed0


	//   ....[2]....
        /*004c*/ 	.word	0x000045d0


	//   ....[3]....
        /*0050*/ 	.word	0x000045f0


	//   ....[4]....
        /*0054*/ 	.word	0x00004620


	//   ....[5]....
        /*0058*/ 	.word	0x00005160


	//   ....[6]....
        /*005c*/ 	.word	0x000051d0


	//   ....[7]....
        /*0060*/ 	.word	0x000052b0


	//   ....[8]....
        /*0064*/ 	.word	0x00005330


	//   ....[9]....
        /*0068*/ 	.word	0x00005430


	//   ....[10]....
        /*006c*/ 	.word	0x000054b0


	//   ....[11]....
        /*0070*/ 	.word	0x000055a0


	//   ....[12]....
        /*0074*/ 	.word	0x00005650


	//----- nvinfo : EIATTR_COOP_GROUP_MASK_REGIDS
	.align		4
.L_40:
        /*0078*/ 	.byte	0x04, 0x29
        /*007a*/ 	.short	(.L_42 - .L_41)


	//   ....[0]....
.L_41:
        /*007c*/ 	.word	0xffffffff


	//   ....[1]....
        /*0080*/ 	.word	0xffffffff


	//   ....[2]....
        /*0084*/ 	.word	0xffffffff


	//   ....[3]....
        /*0088*/ 	.word	0xffffffff


	//   ....[4]....
        /*008c*/ 	.word	0xffffffff


	//   ....[5]....
        /*0090*/ 	.word	0xffffffff


	//   ....[6]....
        /*0094*/ 	.word	0xffffffff


	//   ....[7]....
        /*0098*/ 	.word	0xffffffff


	//   ....[8]....
        /*009c*/ 	.word	0xffffffff


	//   ....[9]....
        /*00a0*/ 	.word	0xffffffff


	//   ....[10]....
        /*00a4*/ 	.word	0xffffffff


	//   ....[11]....
        /*00a8*/ 	.word	0xffffffff


	//   ....[12]....
        /*00ac*/ 	.word	0xffffffff


	//   ....[13]....
        /*00b0*/ 	.word	0xffffffff


	//----- nvinfo : EIATTR_COOP_GROUP_INSTR_OFFSETS
	.align		4
.L_42:
        /*00b4*/ 	.byte	0x04, 0x28
        /*00b6*/ 	.short	(.L_44 - .L_43)


	//   ....[0]....
.L_43:
        /*00b8*/ 	.word	0x000000b0


	//   ....[1]....
        /*00bc*/ 	.word	0x00000510


	//   ....[2]....
        /*00c0*/ 	.word	0x000007e0


	//   ....[3]....
        /*00c4*/ 	.word	0x00000970


	//   ....[4]....
        /*00c8*/ 	.word	0x00000a60


	//   ....[5]....
        /*00cc*/ 	.word	0x00000bc0


	//   ....[6]....
        /*00d0*/ 	.word	0x00000d10


	//   ....[7]....
        /*00d4*/ 	.word	0x00000f50


	//   ....[8]....
        /*00d8*/ 	.word	0x00002310


	//   ....[9]....
        /*00dc*/ 	.word	0x000035b0


	//   ....[10]....
        /*00e0*/ 	.word	0x00003a80


	//   ....[11]....
        /*00e4*/ 	.word	0x00003ab0


	//   ....[12]....
        /*00e8*/ 	.word	0x000044d0


	//   ....[13]....
        /*00ec*/ 	.word	0x000046e0


	//----- nvinfo : EIATTR_VRC_CTA_INIT_COUNT
	.align		4
.L_44:
        /*00f0*/ 	.byte	0x02, 0x4a
        /*00f2*/ 	.byte	0x80
	.zero		1


	//----- nvinfo : EIATTR_SYSCALL_OFFSETS
	.align		4
        /*00f4*/ 	.byte	0x04, 0x46
        /*00f6*/ 	.short	(.L_46 - .L_45)


	//   ....[0]....
.L_45:
        /*00f8*/ 	.word	0x000062b0


	//   ....[1]....
        /*00fc*/ 	.word	0x000063f0


	//   ....[2]....
        /*0100*/ 	.word	0x00006c40


	//   ....[3]....
        /*0104*/ 	.word	0x00008260


	//   ....[4]....
        /*0108*/ 	.word	0x00009810


	//   ....[5]....
        /*010c*/ 	.word	0x0000ade0


	//----- nvinfo : EIATTR_MBARRIER_INSTR_OFFSETS
	.align		4
.L_46:
        /*0110*/ 	.byte	0x04, 0x39
        /*0112*/ 	.short	(.L_48 - .L_47)


	//   ....[0]....
.L_47:
        /*0114*/ 	.word	0x00000660
        /*0118*/ 	.word	0x000000ff
        /*011c*/ 	.word	0x00000000
        /*0120*/ 	.short	0x0100
        /*0122*/ 	.byte	0x04
	.zero		1


	//   ....[1]....
        /*0124*/ 	.word	0x00000670
        /*0128*/ 	.word	0x000000ff
        /*012c*/ 	.word	0x00000058
        /*0130*/ 	.short	0x0100
        /*0132*/ 	.byte	0x04
	.zero		1


	//   ....[2]....
        /*0134*/ 	.word	0x00000680
        /*0138*/ 	.word	0x000000ff
        /*013c*/ 	.word	0x00000008
        /*0140*/ 	.short	0x0100
        /*0142*/ 	.byte	0x04
	.zero		1


	//   ....[3]....
        /*0144*/ 	.word	0x00000690
        /*0148*/ 	.word	0x000000ff
        /*014c*/ 	.word	0x00000060
        /*0150*/ 	.short	0x0100
        /*0152*/ 	.byte	0x04
	.zero		1


	//   ....[4]....
        /*0154*/ 	.word	0x000006a0
        /*0158*/ 	.word	0x000000ff
        /*015c*/ 	.word	0x00000010
        /*0160*/ 	.short	0x0100
        /*0162*/ 	.byte	0x04
	.zero		1


	//   ....[5]....
        /*0164*/ 	.word	0x000006b0
        /*0168*/ 	.word	0x000000ff
        /*016c*/ 	.word	0x00000068
        /*0170*/ 	.short	0x0100
        /*0172*/ 	.byte	0x04
	.zero		1


	//   ....[6]....
        /*0174*/ 	.word	0x000006c0
        /*0178*/ 	.word	0x000000ff
        /*017c*/ 	.word	0x00000018
        /*0180*/ 	.short	0x0100
        /*0182*/ 	.byte	0x04
	.zero		1


	//   ....[7]....
        /*0184*/ 	.word	0x000006d0
        /*0188*/ 	.word	0x000000ff
        /*018c*/ 	.word	0x00000070
        /*0190*/ 	.short	0x0100
        /*0192*/ 	.byte	0x04
	.zero		1


	//   ....[8]....
        /*0194*/ 	.word	0x000006e0
        /*0198*/ 	.word	0x000000ff
        /*019c*/ 	.word	0x00000020
        /*01a0*/ 	.short	0x0100
        /*01a2*/ 	.byte	0x04
	.zero		1


	//   ....[9]....
        /*01a4*/ 	.word	0x000006f0
        /*01a8*/ 	.word	0x000000ff
        /*01ac*/ 	.word	0x00000078
        /*01b0*/ 	.short	0x0100
        /*01b2*/ 	.byte	0x04
	.zero		1


	//   ....[10]....
        /*01b4*/ 	.word	0x00000700
        /*01b8*/ 	.word	0x000000ff
        /*01bc*/ 	.word	0x00000028
        /*01c0*/ 	.short	0x0100
        /*01c2*/ 	.byte	0x04
	.zero		1


	//   ....[11]....
        /*01c4*/ 	.word	0x00000710
        /*01c8*/ 	.word	0x000000ff
        /*01cc*/ 	.word	0x00000080
        /*01d0*/ 	.short	0x0100
        /*01d2*/ 	.byte	0x04
	.zero		1


	//   ....[12]....
        /*01d4*/ 	.word	0x00000720
        /*01d8*/ 	.word	0x000000ff
        /*01dc*/ 	.word	0x00000030
        /*01e0*/ 	.short	0x0100
        /*01e2*/ 	.byte	0x04
	.zero		1


	//   ....[13]....
        /*01e4*/ 	.word	0x00000730
        /*01e8*/ 	.word	0x000000ff
        /*01ec*/ 	.word	0x00000088
        /*01f0*/ 	.short	0x0100
        /*01f2*/ 	.byte	0x04
	.zero		1


	//   ....[14]....
        /*01f4*/ 	.word	0x00000740
        /*01f8*/ 	.word	0x000000ff
        /*01fc*/ 	.word	0x00000038
        /*0200*/ 	.short	0x0100
        /*0202*/ 	.byte	0x04
	.zero		1


	//   ....[15]....
        /*0204*/ 	.word	0x00000750
        /*0208*/ 	.word	0x000000ff
        /*020c*/ 	.word	0x00000090
        /*0210*/ 	.short	0x0100
        /*0212*/ 	.byte	0x04
	.zero		1


	//   ....[16]....
        /*0214*/ 	.word	0x00000760
        /*0218*/ 	.word	0x000000ff
        /*021c*/ 	.word	0x00000040
        /*0220*/ 	.short	0x0100
        /*0222*/ 	.byte	0x04
	.zero		1


	//   ....[17]....
        /*0224*/ 	.word	0x00000770
        /*0228*/ 	.word	0x000000ff
        /*022c*/ 	.word	0x00000098
        /*0230*/ 	.short	0x0100
        /*0232*/ 	.byte	0x04
	.zero		1


	//   ....[18]....
        /*0234*/ 	.word	0x00000780
        /*0238*/ 	.word	0x000000ff
        /*023c*/ 	.word	0x00000048
        /*0240*/ 	.short	0x0100
        /*0242*/ 	.byte	0x04
	.zero		1


	//   ....[19]....
        /*0244*/ 	.word	0x00000790
        /*0248*/ 	.word	0x000000ff
        /*024c*/ 	.word	0x000000a0
        /*0250*/ 	.short	0x0100
        /*0252*/ 	.byte	0x04
	.zero		1


	//   ....[20]....
        /*0254*/ 	.word	0x000007a0
        /*0258*/ 	.word	0x000000ff
        /*025c*/ 	.word	0x00000050
        /*0260*/ 	.short	0x0100
        /*0262*/ 	.byte	0x04
	.zero		1


	//   ....[21]....
        /*0264*/ 	.word	0x000007b0
        /*0268*/ 	.word	0x000000ff
        /*026c*/ 	.word	0x000000a8
        /*0270*/ 	.short	0x0100
        /*0272*/ 	.byte	0x04
	.zero		1


	//   ....[22]....
        /*0274*/ 	.word	0x000008e0
        /*0278*/ 	.word	0x000000ff
        /*027c*/ 	.word	0x000000b0
        /*0280*/ 	.short	0x0100
        /*0282*/ 	.byte	0x04
	.zero		1


	//   ....[23]....
        /*0284*/ 	.word	0x000008f0
        /*0288*/ 	.word	0x000000ff
        /*028c*/ 	.word	0x000000d0
        /*0290*/ 	.short	0x0100
        /*0292*/ 	.byte	0x04
	.zero		1


	//   ....[24]....
        /*0294*/ 	.word	0x00000900
        /*0298*/ 	.word	0x000000ff
        /*029c*/ 	.word	0x000000b8
        /*02a0*/ 	.short	0x0100
        /*02a2*/ 	.byte	0x04
	.zero		1


	//   ....[25]....
        /*02a4*/ 	.word	0x00000910
        /*02a8*/ 	.word	0x000000ff
        /*02ac*/ 	.word	0x000000d8
        /*02b0*/ 	.short	0x0100
        /*02b2*/ 	.byte	0x04
	.zero		1


	//   ....[26]....
        /*02b4*/ 	.word	0x00000920
        /*02b8*/ 	.word	0x000000ff
        /*02bc*/ 	.word	0x000000c0
        /*02c0*/ 	.short	0x0100
        /*02c2*/ 	.byte	0x04
	.zero		1


	//   ....[27]....
        /*02c4*/ 	.word	0x00000930
        /*02c8*/ 	.word	0x000000ff
        /*02cc*/ 	.word	0x000000e0
        /*02d0*/ 	.short	0x0100
        /*02d2*/ 	.byte	0x04
	.zero		1


	//   ....[28]....
        /*02d4*/ 	.word	0x00000940
        /*02d8*/ 	.word	0x000000ff
        /*02dc*/ 	.word	0x000000c8
        /*02e0*/ 	.short	0x0100
        /*02e2*/ 	.byte	0x04
	.zero		1


	//   ....[29]....
        /*02e4*/ 	.word	0x00000950
        /*02e8*/ 	.word	0x000000ff
        /*02ec*/ 	.word	0x000000e8
        /*02f0*/ 	.short	0x0100
        /*02f2*/ 	.byte	0x04
	.zero		1


	//   ....[30]....
        /*02f4*/ 	.word	0x00000a30
        /*02f8*/ 	.word	0x000000ff
        /*02fc*/ 	.word	0x000000f0
        /*0300*/ 	.short	0x0100
        /*0302*/ 	.byte	0x06
	.zero		1


	//   ....[31]....
        /*0304*/ 	.word	0x00000a40
        /*0308*/ 	.word	0x000000ff
        /*030c*/ 	.word	0x000000f8
        /*0310*/ 	.short	0x0100
        /*0312*/ 	.byte	0x06
	.zero		1


	//   ....[32]....
        /*0314*/ 	.word	0x00000b70
        /*0318*/ 	.word	0x000000ff
        /*031c*/ 	.word	0x00000100
        /*0320*/ 	.short	0x0100
        /*0322*/ 	.byte	0x06
	.zero		1


	//   ....[33]....
        /*0324*/ 	.word	0x00000b80
        /*0328*/ 	.word	0x000000ff
        /*032c*/ 	.word	0x00000110
        /*0330*/ 	.short	0x0100
        /*0332*/ 	.byte	0x06
	.zero		1


	//   ....[34]....
        /*0334*/ 	.word	0x00000b90
        /*0338*/ 	.word	0x000000ff
        /*033c*/ 	.word	0x00000108
        /*0340*/ 	.short	0x0100
        /*0342*/ 	.byte	0x06
	.zero		1


	//   ....[35]....
        /*0344*/ 	.word	0x00000ba0
        /*0348*/ 	.word	0x000000ff
        /*034c*/ 	.word	0x00000118
        /*0350*/ 	.short	0x0100
        /*0352*/ 	.byte	0x06
	.zero		1


	//   ....[36]....
        /*0354*/ 	.word	0x00000cc0
        /*0358*/ 	.word	0x000000ff
        /*035c*/ 	.word	0x00000120
        /*0360*/ 	.short	0x0100
        /*0362*/ 	.byte	0x04
	.zero		1


	//   ....[37]....
        /*0364*/ 	.word	0x00000cd0
        /*0368*/ 	.word	0x000000ff
        /*036c*/ 	.word	0x00000130
        /*0370*/ 	.short	0x0100
        /*0372*/ 	.byte	0x04
	.zero		1


	//   ....[38]....
        /*0374*/ 	.word	0x00000ce0
        /*0378*/ 	.word	0x000000ff
        /*037c*/ 	.word	0x00000128
        /*0380*/ 	.short	0x0100
        /*0382*/ 	.byte	0x04
	.zero		1


	//   ....[39]....
        /*0384*/ 	.word	0x00000cf0
        /*0388*/ 	.word	0x000000ff
        /*038c*/ 	.word	0x00000138
        /*0390*/ 	.short	0x0100
        /*0392*/ 	.byte	0x04
	.zero		1


	//   ....[40]....
        /*0394*/ 	.word	0x00000de0
        /*0398*/ 	.word	0x000000ff
        /*039c*/ 	.word	0x00000140
        /*03a0*/ 	.short	0x0100
        /*03a2*/ 	.byte	0x04
	.zero		1


	//   ....[41]....
        /*03a4*/ 	.word	0x00000df0
        /*03a8*/ 	.word	0x000000ff
        /*03ac*/ 	.word	0x00000150
        /*03b0*/ 	.short	0x0100
        /*03b2*/ 	.byte	0x04
	.zero		1


	//   ....[42]....
        /*03b4*/ 	.word	0x00000e00
        /*03b8*/ 	.word	0x000000ff
        /*03bc*/ 	.word	0x00000148
        /*03c0*/ 	.short	0x0100
        /*03c2*/ 	.byte	0x04
	.zero		1


	//   ....[43]....
        /*03c4*/ 	.word	0x00000e10
        /*03c8*/ 	.word	0x000000ff
        /*03cc*/ 	.word	0x00000158
        /*03d0*/ 	.short	0x0100
        /*03d2*/ 	.byte	0x04
	.zero		1


	//   ....[44]....
        /*03d4*/ 	.word	0x00000f10
        /*03d8*/ 	.word	0x000000ff
        /*03dc*/ 	.word	0x00000160
        /*03e0*/ 	.short	0x0100
        /*03e2*/ 	.byte	0x06
	.zero		1


	//   ....[45]....
        /*03e4*/ 	.word	0x00001b30
        /*03e8*/ 	.word	0x00000003
        /*03ec*/ 	.word	0x00000150
        /*03f0*/ 	.short	0x010a
        /*03f2*/ 	.byte	0xff
	.zero		1


	//   ....[46]....
        /*03f4*/ 	.word	0x00001b60
        /*03f8*/ 	.word	0x00000003
        /*03fc*/ 	.word	0x00000140
        /*0400*/ 	.short	0x0101
        /*0402*/ 	.byte	0xff
	.zero		1


	//   ....[47]....
        /*0404*/ 	.word	0x00001c20
        /*0408*/ 	.word	0x000000ff
        /*040c*/ 	.word	0x00000058
        /*0410*/ 	.short	0x010a
        /*0412*/ 	.byte	0x04
	.zero		1


	//   ....[48]....
        /*0414*/ 	.word	0x00001cf0
        /*0418*/ 	.word	0x000000ff
        /*041c*/ 	.word	0x00000058
        /*0420*/ 	.short	0x010a
        /*0422*/ 	.byte	0x21
	.zero		1


	//   ....[49]....
        /*0424*/ 	.word	0x00001ea0
        /*0428*/ 	.word	0x000000ff
        /*042c*/ 	.word	0x00000058
        /*0430*/ 	.short	0x010a
        /*0432*/ 	.byte	0x05
	.zero		1


	//   ....[50]....
        /*0434*/ 	.word	0x00001fb0
        /*0438*/ 	.word	0x000000ff
        /*043c*/ 	.word	0x000000f8
        /*0440*/ 	.short	0x0101
        /*0442*/ 	.byte	0x06
	.zero		1


	//   ....[51]....
        /*0444*/ 	.word	0x00001fd0
        /*0448*/ 	.word	0x000000ff
        /*044c*/ 	.word	0x00000058
        /*0450*/ 	.short	0x010a
        /*0452*/ 	.byte	0x04
	.zero		1


	//   ....[52]....
        /*0454*/ 	.word	0x00002050
        /*0458*/ 	.word	0x000000ff
        /*045c*/ 	.word	0x00000058
        /*0460*/ 	.short	0x010a
        /*0462*/ 	.byte	0x11
	.zero		1


	//   ....[53]....
        /*0464*/ 	.word	0x000021e0
        /*0468*/ 	.word	0x000000ff
        /*046c*/ 	.word	0x00000058
        /*0470*/ 	.short	0x010a
        /*0472*/ 	.byte	0x05
	.zero		1


	//   ....[54]....
        /*0474*/ 	.word	0x00002340
        /*0478*/ 	.word	0x00000003
        /*047c*/ 	.word	0x00000100
        /*0480*/ 	.short	0x010a
        /*0482*/ 	.byte	0xff
	.zero		1


	//   ....[55]....
        /*0484*/ 	.word	0x00002490
        /*0488*/ 	.word	0x00000000
        /*048c*/ 	.word	0x00000000
        /*0490*/ 	.short	0x0101
        /*0492*/ 	.byte	0xff
	.zero		1


	//   ....[56]....
        /*0494*/ 	.word	0x00002a40
        /*0498*/ 	.word	0x000000ff
        /*049c*/ 	.word	0x00000000
        /*04a0*/ 	.short	0x010a
        /*04a2*/ 	.byte	0x04
	.zero		1


	//   ....[57]....
        /*04a4*/ 	.word	0x00002ad0
        /*04a8*/ 	.word	0x000000ff
        /*04ac*/ 	.word	0x00000000
        /*04b0*/ 	.short	0x010a
        /*04b2*/ 	.byte	0x05
	.zero		1


	//   ....[58]....
        /*04b4*/ 	.word	0x00002b60
        /*04b8*/ 	.word	0x000000ff
        /*04bc*/ 	.word	0x00000000
        /*04c0*/ 	.short	0x010a
        /*04c2*/ 	.byte	0x05
	.zero		1


	//   ....[59]....
        /*04c4*/ 	.word	0x00002bf0
        /*04c8*/ 	.word	0x000000ff
        /*04cc*/ 	.word	0x00000000
        /*04d0*/ 	.short	0x010a
        /*04d2*/ 	.byte	0x05
	.zero		1


	//   ....[60]....
        /*04d4*/ 	.word	0x00002c80
        /*04d8*/ 	.word	0x000000ff
        /*04dc*/ 	.word	0x00000000
        /*04e0*/ 	.short	0x010a
        /*04e2*/ 	.byte	0x05
	.zero		1


	//   ....[61]....
        /*04e4*/ 	.word	0x00002d10
        /*04e8*/ 	.word	0x000000ff
        /*04ec*/ 	.word	0x00000000
        /*04f0*/ 	.short	0x010a
        /*04f2*/ 	.byte	0x05
	.zero		1


	//   ....[62]....
        /*04f4*/ 	.word	0x00002da0
        /*04f8*/ 	.word	0x000000ff
        /*04fc*/ 	.word	0x00000000
        /*0500*/ 	.short	0x010a
        /*0502*/ 	.byte	0x05
	.zero		1


	//   ....[63]....
        /*0504*/ 	.word	0x00002e30
        /*0508*/ 	.word	0x000000ff
        /*050c*/ 	.word	0x00000000
        /*0510*/ 	.short	0x010a
        /*0512*/ 	.byte	0x05
	.zero		1


	//   ....[64]....
        /*0514*/ 	.word	0x00002ec0
        /*0518*/ 	.word	0x000000ff
        /*051c*/ 	.word	0x00000000
        /*0520*/ 	.short	0x010a
        /*0522*/ 	.byte	0x05
	.zero		1


	//   ....[65]....
        /*0524*/ 	.word	0x00002f50
        /*0528*/ 	.word	0x000000ff
        /*052c*/ 	.word	0x00000000
        /*0530*/ 	.short	0x010a
        /*0532*/ 	.byte	0x05
	.zero		1


	//   ....[66]....
        /*0534*/ 	.word	0x00002ff0
        /*0538*/ 	.word	0x00000000
        /*053c*/ 	.word	0x00000000
        /*0540*/ 	.short	0x010a
        /*0542*/ 	.byte	0xff
	.zero		1


	//   ....[67]....
        /*0544*/ 	.word	0x00003110
        /*0548*/ 	.word	0x00000002
        /*054c*/ 	.word	0x00000140
        /*0550*/ 	.short	0x010a
        /*0552*/ 	.byte	0xff
	.zero		1


	//   ....[68]....
        /*0554*/ 	.word	0x00003170
        /*0558*/ 	.word	0x00000004
        /*055c*/ 	.word	0x00000000
        /*0560*/ 	.short	0x0101
        /*0562*/ 	.byte	0xff
	.zero		1


	//   ....[69]....
        /*0564*/ 	.word	0x00003190
        /*0568*/ 	.word	0x000000ff
        /*056c*/ 	.word	0x00000110
        /*0570*/ 	.short	0x010a
        /*0572*/ 	.byte	0x04
	.zero		1


	//   ....[70]....
        /*0574*/ 	.word	0x000032b0
        /*0578*/ 	.word	0x00000002
        /*057c*/ 	.word	0x00000100
        /*0580*/ 	.short	0x010a
        /*0582*/ 	.byte	0xff
	.zero		1


	//   ....[71]....
        /*0584*/ 	.word	0x000033c0
        /*0588*/ 	.word	0x00000002
        /*058c*/ 	.word	0x00000000
        /*0590*/ 	.short	0x0101
        /*0592*/ 	.byte	0xff
	.zero		1


	//   ....[72]....
        /*0594*/ 	.word	0x00003450
        /*0598*/ 	.word	0x000000ff
        /*059c*/ 	.word	0x00000110
        /*05a0*/ 	.short	0x0106
        /*05a2*/ 	.byte	0x04
	.zero		1


	//   ....[73]....
        /*05a4*/ 	.word	0x00003470
        /*05a8*/ 	.word	0x000000ff
        /*05ac*/ 	.word	0x00000110
        /*05b0*/ 	.short	0x010a
        /*05b2*/ 	.byte	0x04
	.zero		1


	//   ....[74]....
        /*05b4*/ 	.word	0x00003500
        /*05b8*/ 	.word	0x000000ff
        /*05bc*/ 	.word	0x00000110
        /*05c0*/ 	.short	0x0106
        /*05c2*/ 	.byte	0x07
	.zero		1


	//   ....[75]....
        /*05c4*/ 	.word	0x00003540
        /*05c8*/ 	.word	0x00000000
        /*05cc*/ 	.word	0x00000110
        /*05d0*/ 	.short	0x010a
        /*05d2*/ 	.byte	0xff
	.zero		1


	//   ....[76]....
        /*05d4*/ 	.word	0x00003780
        /*05d8*/ 	.word	0x000000ff
        /*05dc*/ 	.word	0x00000008
        /*05e0*/ 	.short	0x010a
        /*05e2*/ 	.byte	0x05
	.zero		1


	//   ....[77]....
        /*05e4*/ 	.word	0x000037a0
        /*05e8*/ 	.word	0x000000ff
        /*05ec*/ 	.word	0x00000008
        /*05f0*/ 	.short	0x010a
        /*05f2*/ 	.byte	0x05
	.zero		1


	//   ....[78]....
        /*05f4*/ 	.word	0x00003930
        /*05f8*/ 	.word	0x000000ff
        /*05fc*/ 	.word	0x00000008
        /*0600*/ 	.short	0x010a
        /*0602*/ 	.byte	0x05
	.zero		1


	//   ....[79]....
        /*0604*/ 	.word	0x00003950
        /*0608*/ 	.word	0x000000ff
        /*060c*/ 	.word	0x00000008
        /*0610*/ 	.short	0x010a
        /*0612*/ 	.byte	0x05
	.zero		1


	//   ....[80]....
        /*0614*/ 	.word	0x00003a10
        /*0618*/ 	.word	0x000000ff
        /*061c*/ 	.word	0x00000000
        /*0620*/ 	.short	0x0101
        /*0622*/ 	.byte	0x04
	.zero		1


	//   ....[81]....
        /*0624*/ 	.word	0x00003d10
        /*0628*/ 	.word	0x00000000
        /*062c*/ 	.word	0x00000100
        /*0630*/ 	.short	0x010a
        /*0632*/ 	.byte	0xff
	.zero		1


	//   ....[82]....
        /*0634*/ 	.word	0x00003dd0
        /*0638*/ 	.word	0x00000000
        /*063c*/ 	.word	0x00000000
        /*0640*/ 	.short	0x0101
        /*0642*/ 	.byte	0xff
	.zero		1


	//   ....[83]....
        /*0644*/ 	.word	0x00003e90
        /*0648*/ 	.word	0x000000ff
        /*064c*/ 	.word	0x00000000
        /*0650*/ 	.short	0x010a
        /*0652*/ 	.byte	0x04
	.zero		1


	//   ....[84]....
        /*0654*/ 	.word	0x00003ea0
        /*0658*/ 	.word	0x000000ff
        /*065c*/ 	.word	0x00000130
        /*0660*/ 	.short	0x010a
        /*0662*/ 	.byte	0x17
	.zero		1


	//   ....[85]....
        /*0664*/ 	.word	0x00003f50
        /*0668*/ 	.word	0x000000ff
        /*066c*/ 	.word	0x00000000
        /*0670*/ 	.short	0x010a
        /*0672*/ 	.byte	0x05
	.zero		1


	//   ....[86]....
        /*0674*/ 	.word	0x00004090
        /*0678*/ 	.word	0x000000ff
        /*067c*/ 	.word	0x00000000
        /*0680*/ 	.short	0x010a
        /*0682*/ 	.byte	0x04
	.zero		1


	//   ....[87]....
        /*0684*/ 	.word	0x000042e0
        /*0688*/ 	.word	0x000000ff
        /*068c*/ 	.word	0x00000000
        /*0690*/ 	.short	0x010a
        /*0692*/ 	.byte	0x04
	.zero		1


	//   ....[88]....
        /*0694*/ 	.word	0x00004380
        /*0698*/ 	.word	0x00000000
        /*069c*/ 	.word	0x00000000
        /*06a0*/ 	.short	0x010a
        /*06a2*/ 	.byte	0xff
	.zero		1


	//   ....[89]....
        /*06a4*/ 	.word	0x000043c0
        /*06a8*/ 	.word	0x00000000
        /*06ac*/ 	.word	0x00000000
        /*06b0*/ 	.short	0x010a
        /*06b2*/ 	.byte	0xff
	.zero		1


	//   ....[90]....
        /*06b4*/ 	.word	0x00004430
        /*06b8*/ 	.word	0x000000ff
        /*06bc*/ 	.word	0x00000000
        /*06c0*/ 	.short	0x0101
        /*06c2*/ 	.byte	0x04
	.zero		1


	//   ....[91]....
        /*06c4*/ 	.word	0x00004470
        /*06c8*/ 	.word	0x000000ff
        /*06cc*/ 	.word	0x00000160
        /*06d0*/ 	.short	0x010a
        /*06d2*/ 	.byte	0x11
	.zero		1


	//   ....[92]....
        /*06d4*/ 	.word	0x000044c0
        /*06d8*/ 	.word	0x000000ff
        /*06dc*/ 	.word	0x00000000
        /*06e0*/ 	.short	0x0101
        /*06e2*/ 	.byte	0x04
	.zero		1


	//   ....[93]....
        /*06e4*/ 	.word	0x00004960
        /*06e8*/ 	.word	0x0000000c
        /*06ec*/ 	.word	0x00000100
        /*06f0*/ 	.short	0x010a
        /*06f2*/ 	.byte	0xff
	.zero		1


	//   ....[94]....
        /*06f4*/ 	.word	0x00004ad0
        /*06f8*/ 	.word	0x00000000
        /*06fc*/ 	.word	0x00000000
        /*0700*/ 	.short	0x0101
        /*0702*/ 	.byte	0xff
	.zero		1


	//   ....[95]....
        /*0704*/ 	.word	0x00004f60
        /*0708*/ 	.word	0x000000ff
        /*070c*/ 	.word	0x000000f8
        /*0710*/ 	.short	0x010a
        /*0712*/ 	.byte	0x15
	.zero		1


	//   ....[96]....
        /*0714*/ 	.word	0x000050e0
        /*0718*/ 	.word	0x000000ff
        /*071c*/ 	.word	0x000000d0
        /*0720*/ 	.short	0x010a
        /*0722*/ 	.byte	0x15
	.zero		1


	//   ....[97]....
        /*0724*/ 	.word	0x00005260
        /*0728*/ 	.word	0x000000ff
        /*072c*/ 	.word	0x000000b0
        /*0730*/ 	.short	0x010b
        /*0732*/ 	.byte	0x15
	.zero		1


	//   ....[98]....
        /*0734*/ 	.word	0x00005270
        /*0738*/ 	.word	0x000000ff
        /*073c*/ 	.word	0x00000000
        /*0740*/ 	.short	0x0101
        /*0742*/ 	.byte	0x06
	.zero		1


	//   ....[99]....
        /*0744*/ 	.word	0x00005280
        /*0748*/ 	.word	0x000000ff
        /*074c*/ 	.word	0x000000d8
        /*0750*/ 	.short	0x010a
        /*0752*/ 	.byte	0x15
	.zero		1


	//   ....[100]....
        /*0754*/ 	.word	0x000053e0
        /*0758*/ 	.word	0x000000ff
        /*075c*/ 	.word	0x000000b8
        /*0760*/ 	.short	0x010b
        /*0762*/ 	.byte	0x15
	.zero		1


	//   ....[101]....
        /*0764*/ 	.word	0x000053f0
        /*0768*/ 	.word	0x000000ff
        /*076c*/ 	.word	0x00000000
        /*0770*/ 	.short	0x0101
        /*0772*/ 	.byte	0x06
	.zero		1


	//   ....[102]....
        /*0774*/ 	.word	0x00005400
        /*0778*/ 	.word	0x000000ff
        /*077c*/ 	.word	0x000000e0
        /*0780*/ 	.short	0x010a
        /*0782*/ 	.byte	0x15
	.zero		1


	//   ....[103]....
        /*0784*/ 	.word	0x00005550
        /*0788*/ 	.word	0x000000ff
        /*078c*/ 	.word	0x000000c0
        /*0790*/ 	.short	0x010b
        /*0792*/ 	.byte	0x15
	.zero		1


	//   ....[104]....
        /*0794*/ 	.word	0x00005560
        /*0798*/ 	.word	0x000000ff
        /*079c*/ 	.word	0x00000000
        /*07a0*/ 	.short	0x0101
        /*07a2*/ 	.byte	0x06
	.zero		1


	//   ....[105]....
        /*07a4*/ 	.word	0x00005570
        /*07a8*/ 	.word	0x000000ff
        /*07ac*/ 	.word	0x000000e8
        /*07b0*/ 	.short	0x010a
        /*07b2*/ 	.byte	0x15
	.zero		1


	//   ....[106]....
        /*07b4*/ 	.word	0x00005760
        /*07b8*/ 	.word	0x000000ff
        /*07bc*/ 	.word	0x000000c8
        /*07c0*/ 	.short	0x010b
        /*07c2*/ 	.byte	0x15
	.zero		1


	//   ....[107]....
        /*07c4*/ 	.word	0x00005770
        /*07c8*/ 	.word	0x000000ff
        /*07cc*/ 	.word	0x00000000
        /*07d0*/ 	.short	0x0101
        /*07d2*/ 	.byte	0x25
	.zero		1


	//   ....[108]....
        /*07d4*/ 	.word	0x000057a0
        /*07d8*/ 	.word	0x000000ff
        /*07dc*/ 	.word	0x000000d0
        /*07e0*/ 	.short	0x010a
        /*07e2*/ 	.byte	0x15
	.zero		1


	//   ....[109]....
        /*07e4*/ 	.word	0x000057c0
        /*07e8*/ 	.word	0x000000ff
        /*07ec*/ 	.word	0x000000d8
        /*07f0*/ 	.short	0x010a
        /*07f2*/ 	.byte	0x15
	.zero		1


	//   ....[110]....
        /*07f4*/ 	.word	0x000057e0
        /*07f8*/ 	.word	0x000000ff
        /*07fc*/ 	.word	0x000000e0
        /*0800*/ 	.short	0x010a
        /*0802*/ 	.byte	0x15
	.zero		1


	//   ....[111]....
        /*0804*/ 	.word	0x00005820
        /*0808*/ 	.word	0x00000000
        /*080c*/ 	.word	0x000000e8
        /*0810*/ 	.short	0x010a
        /*0812*/ 	.byte	0xff
	.zero		1


	//   ....[112]....
        /*0814*/ 	.word	0x00005b50
        /*0818*/ 	.word	0x00000003
        /*081c*/ 	.word	0x00000100
        /*0820*/ 	.short	0x010a
        /*0822*/ 	.byte	0xff
	.zero		1


	//   ....[113]....
        /*0824*/ 	.word	0x00005cd0
        /*0828*/ 	.word	0x00000000
        /*082c*/ 	.word	0x00000000
        /*0830*/ 	.short	0x0101
        /*0832*/ 	.byte	0xff
	.zero		1


	//   ....[114]....
        /*0834*/ 	.word	0x00006800
        /*0838*/ 	.word	0x00000003
        /*083c*/ 	.word	0x000000b0
        /*0840*/ 	.short	0x010a
        /*0842*/ 	.byte	0xff
	.zero		1


	//   ....[115]....
        /*0844*/ 	.word	0x00006820
        /*0848*/ 	.word	0x000000a5
        /*084c*/ 	.word	0x00000120
        /*0850*/ 	.short	0x010a
        /*0852*/ 	.byte	0xff
	.zero		1


	//   ....[116]....
        /*0854*/ 	.word	0x00006950
        /*0858*/ 	.word	0x00000003
        /*085c*/ 	.word	0x000000b0
        /*0860*/ 	.short	0x010a
        /*0862*/ 	.byte	0xff
	.zero		1


	//   ....[117]....
        /*0864*/ 	.word	0x00006a90
        /*0868*/ 	.word	0x00000000
        /*086c*/ 	.word	0x00000000
        /*0870*/ 	.short	0x0101
        /*0872*/ 	.byte	0xff
	.zero		1


	//   ....[118]....
        /*0874*/ 	.word	0x00006b10
        /*0878*/ 	.word	0x000000a5
        /*087c*/ 	.word	0x00000120
        /*0880*/ 	.short	0x010a
        /*0882*/ 	.byte	0xff
	.zero		1


	//   ....[119]....
        /*0884*/ 	.word	0x00007ec0
        /*0888*/ 	.word	0x000000bf
        /*088c*/ 	.word	0x000000b0
        /*0890*/ 	.short	0x010a
        /*0892*/ 	.byte	0xff
	.zero		1


	//   ....[120]....
        /*0894*/ 	.word	0x00007f90
        /*0898*/ 	.word	0x000000bf
        /*089c*/ 	.word	0x000000b0
        /*08a0*/ 	.short	0x010a
        /*08a2*/ 	.byte	0xff
	.zero		1


	//   ....[121]....
        /*08a4*/ 	.word	0x000080d0
        /*08a8*/ 	.word	0x00000000
        /*08ac*/ 	.word	0x00000000
        /*08b0*/ 	.short	0x0101
        /*08b2*/ 	.byte	0xff
	.zero		1


	//   ....[122]....
        /*08b4*/ 	.word	0x00009470
        /*08b8*/ 	.word	0x00000000
        /*08bc*/ 	.word	0x000000b0
        /*08c0*/ 	.short	0x010a
        /*08c2*/ 	.byte	0xff
	.zero		1


	//   ....[123]....
        /*08c4*/ 	.word	0x00009540
        /*08c8*/ 	.word	0x00000000
        /*08cc*/ 	.word	0x000000b0
        /*08d0*/ 	.short	0x010a
        /*08d2*/ 	.byte	0xff
	.zero		1


	//   ....[124]....
        /*08d4*/ 	.word	0x00009680
        /*08d8*/ 	.word	0x00000000
        /*08dc*/ 	.word	0x00000000
        /*08e0*/ 	.short	0x0101
        /*08e2*/ 	.byte	0xff
	.zero		1


	//   ....[125]....
        /*08e4*/ 	.word	0x0000aa50
        /*08e8*/ 	.word	0x00000000
        /*08ec*/ 	.word	0x000000b0
        /*08f0*/ 	.short	0x010a
        /*08f2*/ 	.byte	0xff
	.zero		1


	//   ....[126]....
        /*08f4*/ 	.word	0x0000ab20
        /*08f8*/ 	.word	0x00000000
        /*08fc*/ 	.word	0x000000b0
        /*0900*/ 	.short	0x010a
        /*0902*/ 	.byte	0xff
	.zero		1


	//   ....[127]....
        /*0904*/ 	.word	0x0000ac60
        /*0908*/ 	.word	0x00000000
        /*090c*/ 	.word	0x00000000
        /*0910*/ 	.short	0x0101
        /*0912*/ 	.byte	0xff
	.zero		1


	//   ....[128]....
        /*0914*/ 	.word	0x0000b090
        /*0918*/ 	.word	0x000000a5
        /*091c*/ 	.word	0x00000000
        /*0920*/ 	.short	0x0101
        /*0922*/ 	.byte	0xff
	.zero		1


	//   ....[129]....
        /*0924*/ 	.word	0x0000c0f0
        /*0928*/ 	.word	0x00000003
        /*092c*/ 	.word	0x00000150
        /*0930*/ 	.short	0x010a
        /*0932*/ 	.byte	0xff
	.zero		1


	//   ....[130]....
        /*0934*/ 	.word	0x0000c150
        /*0938*/ 	.word	0x00000000
        /*093c*/ 	.word	0x00000058
        /*0940*/ 	.short	0x010a
        /*0942*/ 	.byte	0xff
	.zero		1


	//   ....[131]....
        /*0944*/ 	.word	0x0000c1b0
        /*0948*/ 	.word	0x00000000
        /*094c*/ 	.word	0x00000058
        /*0950*/ 	.short	0x010a
        /*0952*/ 	.byte	0xff
	.zero		1


	//   ....[132]....
        /*0954*/ 	.word	0x0000c200
        /*0958*/ 	.word	0x00000003
        /*095c*/ 	.word	0x00000100
        /*0960*/ 	.short	0x010a
        /*0962*/ 	.byte	0xff
	.zero		1


	//   ....[133]....
        /*0964*/ 	.word	0x0000c260
        /*0968*/ 	.word	0x00000000
        /*096c*/ 	.word	0x00000000
        /*0970*/ 	.short	0x010a
        /*0972*/ 	.byte	0xff
	.zero		1


	//   ....[134]....
        /*0974*/ 	.word	0x0000c2c0
        /*0978*/ 	.word	0x00000000
        /*097c*/ 	.word	0x00000000
        /*0980*/ 	.short	0x010a
        /*0982*/ 	.byte	0xff
	.zero		1


	//   ....[135]....
        /*0984*/ 	.word	0x0000c320
        /*0988*/ 	.word	0x00000000
        /*098c*/ 	.word	0x00000000
        /*0990*/ 	.short	0x010a
        /*0992*/ 	.byte	0xff
	.zero		1


	//   ....[136]....
        /*0994*/ 	.word	0x0000c380
        /*0998*/ 	.word	0x00000000
        /*099c*/ 	.word	0x00000000
        /*09a0*/ 	.short	0x010a
        /*09a2*/ 	.byte	0xff
	.zero		1


	//   ....[137]....
        /*09a4*/ 	.word	0x0000c3e0
        /*09a8*/ 	.word	0x00000000
        /*09ac*/ 	.word	0x00000000
        /*09b0*/ 	.short	0x010a
        /*09b2*/ 	.byte	0xff
	.zero		1


	//   ....[138]....
        /*09b4*/ 	.word	0x0000c440
        /*09b8*/ 	.word	0x00000000
        /*09bc*/ 	.word	0x00000000
        /*09c0*/ 	.short	0x010a
        /*09c2*/ 	.byte	0xff
	.zero		1


	//   ....[139]....
        /*09c4*/ 	.word	0x0000c4a0
        /*09c8*/ 	.word	0x00000000
        /*09cc*/ 	.word	0x00000000
        /*09d0*/ 	.short	0x010a
        /*09d2*/ 	.byte	0xff
	.zero		1


	//   ....[140]....
        /*09d4*/ 	.word	0x0000c500
        /*09d8*/ 	.word	0x00000000
        /*09dc*/ 	.word	0x00000000
        /*09e0*/ 	.short	0x010a
        /*09e2*/ 	.byte	0xff
	.zero		1


	//   ....[141]....
        /*09e4*/ 	.word	0x0000c560
        /*09e8*/ 	.word	0x00000000
        /*09ec*/ 	.word	0x00000000
        /*09f0*/ 	.short	0x010a
        /*09f2*/ 	.byte	0xff
	.zero		1


	//   ....[142]....
        /*09f4*/ 	.word	0x0000c5c0
        /*09f8*/ 	.word	0x00000000
        /*09fc*/ 	.word	0x00000000
        /*0a00*/ 	.short	0x010a
        /*0a02*/ 	.byte	0xff
	.zero		1


	//   ....[143]....
        /*0a04*/ 	.word	0x0000c610
        /*0a08*/ 	.word	0x00000002
        /*0a0c*/ 	.word	0x00000140
        /*0a10*/ 	.short	0x010a
        /*0a12*/ 	.byte	0xff
	.zero		1


	//   ....[144]....
        /*0a14*/ 	.word	0x0000c670
        /*0a18*/ 	.word	0x00000002
        /*0a1c*/ 	.word	0x00000110
        /*0a20*/ 	.short	0x010a
        /*0a22*/ 	.byte	0xff
	.zero		1


	//   ....[145]....
        /*0a24*/ 	.word	0x0000c6c0
        /*0a28*/ 	.word	0x00000002
        /*0a2c*/ 	.word	0x00000100
        /*0a30*/ 	.short	0x010a
        /*0a32*/ 	.byte	0xff
	.zero		1


	//   ....[146]....
        /*0a34*/ 	.word	0x0000c720
        /*0a38*/ 	.word	0x00000000
        /*0a3c*/ 	.word	0x00000110
        /*0a40*/ 	.short	0x010a
        /*0a42*/ 	.byte	0xff
	.zero		1


	//   ....[147]....
        /*0a44*/ 	.word	0x0000c780
        /*0a48*/ 	.word	0x00000000
        /*0a4c*/ 	.word	0x00000008
        /*0a50*/ 	.short	0x010a
        /*0a52*/ 	.byte	0xff
	.zero		1


	//   ....[148]....
        /*0a54*/ 	.word	0x0000c870
        /*0a58*/ 	.word	0x00000000
        /*0a5c*/ 	.word	0x00000008
        /*0a60*/ 	.short	0x010a
        /*0a62*/ 	.byte	0xff
	.zero		1


	//   ....[149]....
        /*0a64*/ 	.word	0x0000c8c0
        /*0a68*/ 	.word	0x00000000
        /*0a6c*/ 	.word	0x00000100
        /*0a70*/ 	.short	0x010a
        /*0a72*/ 	.byte	0xff
	.zero		1


	//   ....[150]....
        /*0a74*/ 	.word	0x0000c920
        /*0a78*/ 	.word	0x00000000
        /*0a7c*/ 	.word	0x00000130
        /*0a80*/ 	.short	0x010a
        /*0a82*/ 	.byte	0xff
	.zero		1


	//   ....[151]....
        /*0a84*/ 	.word	0x0000c980
        /*0a88*/ 	.word	0x00000000
        /*0a8c*/ 	.word	0x00000000
        /*0a90*/ 	.short	0x010a
        /*0a92*/ 	.byte	0xff
	.zero		1


	//   ....[152]....
        /*0a94*/ 	.word	0x0000c9e0
        /*0a98*/ 	.word	0x00000000
        /*0a9c*/ 	.word	0x00000000
        /*0aa0*/ 	.short	0x010a
        /*0aa2*/ 	.byte	0xff
	.zero		1


	//   ....[153]....
        /*0aa4*/ 	.word	0x0000ca40
        /*0aa8*/ 	.word	0x00000000
        /*0aac*/ 	.word	0x00000160
        /*0ab0*/ 	.short	0x010a
        /*0ab2*/ 	.byte	0xff
	.zero		1


	//   ....[154]....
        /*0ab4*/ 	.word	0x0000ca90
        /*0ab8*/ 	.word	0x0000000c
        /*0abc*/ 	.word	0x00000100
        /*0ac0*/ 	.short	0x010a
        /*0ac2*/ 	.byte	0xff
	.zero		1


	//   ....[155]....
        /*0ac4*/ 	.word	0x0000caf0
        /*0ac8*/ 	.word	0x00000000
        /*0acc*/ 	.word	0x000000f8
        /*0ad0*/ 	.short	0x010a
        /*0ad2*/ 	.byte	0xff
	.zero		1


	//   ....[156]....
        /*0ad4*/ 	.word	0x0000cb50
        /*0ad8*/ 	.word	0x00000000
        /*0adc*/ 	.word	0x000000d0
        /*0ae0*/ 	.short	0x010a
        /*0ae2*/ 	.byte	0xff
	.zero		1


	//   ....[157]....
        /*0ae4*/ 	.word	0x0000cbb0
        /*0ae8*/ 	.word	0x00000000
        /*0aec*/ 	.word	0x000000d8
        /*0af0*/ 	.short	0x010a
        /*0af2*/ 	.byte	0xff
	.zero		1


	//   ....[158]....
        /*0af4*/ 	.word	0x0000cc10
        /*0af8*/ 	.word	0x00000000
        /*0afc*/ 	.word	0x000000e0
        /*0b00*/ 	.short	0x010a
        /*0b02*/ 	.byte	0xff
	.zero		1


	//   ....[159]....
        /*0b04*/ 	.word	0x0000cc70
        /*0b08*/ 	.word	0x00000000
        /*0b0c*/ 	.word	0x000000e8
        /*0b10*/ 	.short	0x010a
        /*0b12*/ 	.byte	0xff
	.zero		1


	//   ....[160]....
        /*0b14*/ 	.word	0x0000ccd0
        /*0b18*/ 	.word	0x00000000
        /*0b1c*/ 	.word	0x000000d0
        /*0b20*/ 	.short	0x010a
        /*0b22*/ 	.byte	0xff
	.zero		1


	//   ....[161]....
        /*0b24*/ 	.word	0x0000cd30
        /*0b28*/ 	.word	0x00000000
        /*0b2c*/ 	.word	0x000000d8
        /*0b30*/ 	.short	0x010a
        /*0b32*/ 	.byte	0xff
	.zero		1


	//   ....[162]....
        /*0b34*/ 	.word	0x0000cd90
        /*0b38*/ 	.word	0x00000000
        /*0b3c*/ 	.word	0x000000e0
        /*0b40*/ 	.short	0x010a
        /*0b42*/ 	.byte	0xff
	.zero		1


	//   ....[163]....
        /*0b44*/ 	.word	0x0000cde0
        /*0b48*/ 	.word	0x00000003
        /*0b4c*/ 	.word	0x00000100
        /*0b50*/ 	.short	0x010a
        /*0b52*/ 	.byte	0xff
	.zero		1


	//   ....[164]....
        /*0b54*/ 	.word	0x0000ce30
        /*0b58*/ 	.word	0x00000003
        /*0b5c*/ 	.word	0x000000b0
        /*0b60*/ 	.short	0x010a
        /*0b62*/ 	.byte	0xff
	.zero		1


	//   ....[165]....
        /*0b64*/ 	.word	0x0000ce80
        /*0b68*/ 	.word	0x000000a5
        /*0b6c*/ 	.word	0x00000120
        /*0b70*/ 	.short	0x010a
        /*0b72*/ 	.byte	0xff
	.zero		1


	//   ....[166]....
        /*0b74*/ 	.word	0x0000ced0
        /*0b78*/ 	.word	0x000000bf
        /*0b7c*/ 	.word	0x000000b0
        /*0b80*/ 	.short	0x010a
        /*0b82*/ 	.byte	0xff
	.zero		1


	//   ....[167]....
        /*0b84*/ 	.word	0x0000cf20
        /*0b88*/ 	.word	0x00000000
        /*0b8c*/ 	.word	0x000000b0
        /*0b90*/ 	.short	0x010a
        /*0b92*/ 	.byte	0xff
	.zero		1


	//   ....[168]....
        /*0b94*/ 	.word	0x0000cf70
        /*0b98*/ 	.word	0x00000000
        /*0b9c*/ 	.word	0x000000b0
        /*0ba0*/ 	.short	0x010a
        /*0ba2*/ 	.byte	0xff
	.zero		1


	//----- nvinfo : EIATTR_NUM_MBARRIERS
	.align		4
.L_48:
        /*0ba4*/ 	.byte	0x03, 0x38
        /*0ba6*/ 	.short	0x002d


	//----- nvinfo : EIATTR_EXIT_INSTR_OFFSETS
	.align		4
        /*0ba8*/ 	.byte	0x04, 0x1c
        /*0baa*/ 	.short	(.L_50 - .L_49)


	//   ....[0]....
.L_49:
        /*0bac*/ 	.word	0x00003020


	//   ....[1]....
        /*0bb0*/ 	.word	0x00003510


	//   ....[2]....
        /*0bb4*/ 	.word	0x00003570


	//   ....[3]....
        /*0bb8*/ 	.word	0x000046f0


	//   ....[4]....
        /*0bbc*/ 	.word	0x00005850


	//   ....[5]....
        /*0bc0*/ 	.word	0x00005890


	//   ....[6]....
        /*0bc4*/ 	.word	0x0000c0e0


	//----- nvinfo : EIATTR_MAX_THREADS
	.align		4
.L_50:
        /*0bc8*/ 	.byte	0x04, 0x05
        /*0bca*/ 	.short	(.L_52 - .L_51)
.L_51:
        /*0bcc*/ 	.word	0x00000100
        /*0bd0*/ 	.word	0x00000001
        /*0bd4*/ 	.word	0x00000001


	//----- nvinfo : EIATTR_CRS_STACK_SIZE
	.align		4
.L_52:
        /*0bd8*/ 	.byte	0x04, 0x1e
        /*0bda*/ 	.short	(.L_54 - .L_53)
.L_53:
        /*0bdc*/ 	.word	0x00000000


	//----- nvinfo : EIATTR_CBANK_PARAM_SIZE
	.align		4
.L_54:
        /*0be0*/ 	.byte	0x03, 0x19
        /*0be2*/ 	.short	0x0800


	//----- nvinfo : EIATTR_PARAM_CBANK
	.align		4
        /*0be4*/ 	.byte	0x04, 0x0a
        /*0be6*/ 	.short	(.L_56 - .L_55)
	.align		4
.L_55:
        /*0be8*/ 	.word	index@(.nv.constant0._ZN7cutlass13device_kernelINS_4gemm6kernel13GemmUniversalIN4cute5tupleIJiiiiEEENS1_10collective13CollectiveMmaINS1_35MainloopSm100TmaUmmaWarpSpecializedILi11ELi2ELi2ENS5_IJNS4_1CILi2EEENSA_ILi4EEENSA_ILi1EEEEEEEENS5_IJNSA_ILi256EEESG_NSA_ILi64EEEEEENS_12float_e4m3_tENS5_IJlSD_lEEESJ_SK_NS4_8TiledMMAINS4_8MMA_AtomIJNS4_10MMA_TraitsINS4_25SM100_MMA_F8F6F4_2x1SM_SSEJSJ_SJ_fSG_SG_NS4_17integral_constantINS4_4UMMA5MajorELSR_0EEESS_NSP_INSQ_7ScaleInELST_0EEESU_EEEEEENS4_6LayoutINS5_IJSD_SD_SD_EEENS5_IJNSA_ILi0EEESZ_SZ_EEEEENS5_IJNS4_10UnderscoreES12_S12_EEEEENS4_28SM100_TMA_2SM_LOAD_MULTICASTENS4_14ComposedLayoutINS4_7SwizzleILi2ELi4ELi3EEENS4_18smem_ptr_flag_bitsILi8EEENSX_INS5_IJNSA_ILi8EEESH_EEENS5_IJSH_SD_EEEEEEEvNS4_8identityENS4_18SM100_TMA_2SM_LOADES1F_vS1G_EENS_8epilogue10collective18CollectiveEpilogueINS1J_23Sm100TmaWarpSpecializedILi4ELi2ELi64ELb0ELb0EEEJNS5_IJNSA_ILi128EEESG_SH_EEENS5_IJNSX_IS1O_SD_EENSX_ISH_SD_EEEEESJ_SK_SJ_SK_NS1J_6fusion15FusionCallbacksIS1N_NS1T_17LinearCombinationISJ_fSJ_fLNS_15FloatRoundStyleE2EEES1P_S1S_JEEENS4_5SM1004TMEM4LOAD26SM100_TMEM_LOAD_32dp32b64xENS4_13SM90_TMA_LOADES1F_NS4_39AutoVectorizingCopyWithAssumedAlignmentILi128EEENS4_14SM90_TMA_STOREES1F_S25_S25_EEEvvEEEEvNT_6ParamsE)
        /*0bec*/ 	.short	0x0380
        /*0bee*/ 	.short	0x0800


	//----- nvinfo : EIATTR_SW_WAR
	.align		4
.L_56:
        /*0bf0*/ 	.byte	0x04, 0x36
        /*0bf2*/ 	.short	(.L_58 - .L_57)
.L_57:
        /*0bf4*/ 	.word	0x00000008
.L_58:


//--------------------- .nv.callgraph             --------------------------
	.section	.nv.callgraph,"",@"SHT_CUDA_CALLGRAPH"
	.align	4
	.sectionentsize	8
	.align		4
        /*0000*/ 	.word	0x00000000
	.align		4
        /*0004*/ 	.word	0xffffffff
	.align		4
        /*0008*/ 	.word	index@(_ZN7cutlass13device_kernelINS_4gemm6kernel13GemmUniversalIN4cute5tupleIJiiiiEEENS1_10collective13CollectiveMmaINS1_35MainloopSm100TmaUmmaWarpSpecializedILi11ELi2ELi2ENS5_IJNS4_1CILi2EEENSA_ILi4EEENSA_ILi1EEEEEEEENS5_IJNSA_ILi256EEESG_NSA_ILi64EEEEEENS_12float_e4m3_tENS5_IJlSD_lEEESJ_SK_NS4_8TiledMMAINS4_8MMA_AtomIJNS4_10MMA_TraitsINS4_25SM100_MMA_F8F6F4_2x1SM_SSEJSJ_SJ_fSG_SG_NS4_17integral_constantINS4_4UMMA5MajorELSR_0EEESS_NSP_INSQ_7ScaleInELST_0EEESU_EEEEEENS4_6LayoutINS5_IJSD_SD_SD_EEENS5_IJNSA_ILi0EEESZ_SZ_EEEEENS5_IJNS4_10UnderscoreES12_S12_EEEEENS4_28SM100_TMA_2SM_LOAD_MULTICASTENS4_14ComposedLayoutINS4_7SwizzleILi2ELi4ELi3EEENS4_18smem_ptr_flag_bitsILi8EEENSX_INS5_IJNSA_ILi8EEESH_EEENS5_IJSH_SD_EEEEEEEvNS4_8identityENS4_18SM100_TMA_2SM_LOADES1F_vS1G_EENS_8epilogue10collective18CollectiveEpilogueINS1J_23Sm100TmaWarpSpecializedILi4ELi2ELi64ELb0ELb0EEEJNS5_IJNSA_ILi128EEESG_SH_EEENS5_IJNSX_IS1O_SD_EENSX_ISH_SD_EEEEESJ_SK_SJ_SK_NS1J_6fusion15FusionCallbacksIS1N_NS1T_17LinearCombinationISJ_fSJ_fLNS_15FloatRoundStyleE2EEES1P_S1S_JEEENS4_5SM1004TMEM4LOAD26SM100_TMEM_LOAD_32dp32b64xENS4_13SM90_TMA_LOADES1F_NS4_39AutoVectorizingCopyWithAssumedAlignmentILi128EEENS4_14SM90_TMA_STOREES1F_S25_S25_EEEvvEEEEvNT_6ParamsE)
	.align		4
        /*000c*/ 	.word	index@(__assertfail)
	.align		4
        /*0010*/ 	.word	0x00000000
	.align		4
        /*0014*/ 	.word	0xfffffffe
	.align		4
        /*0018*/ 	.word	0x00000000
	.align		4
        /*001c*/ 	.word	0xfffffffd
	.align		4
        /*0020*/ 	.word	0x00000000
	.align		4
        /*0024*/ 	.word	0xfffffffc


//--------------------- .nv.constant4             --------------------------
	.section	.nv.constant4,"a",@progbits
	.align	8
	.align		8
.nv.constant4:
        /*0000*/ 	.dword	__assertfail
	.align		8
        /*0008*/ 	.dword	__unnamed_1
	.align		8
        /*0010*/ 	.dword	__unnamed_2
	.align		8
        /*0018*/ 	.dword	__unnamed_3
	.align		8
        /*0020*/ 	.dword	_ZN40_INTERNAL_5fa04101_4_k_cu_ce78873e_316694cuda3std3__45__cpo5beginE
	.align		8
        /*0028*/ 	.dword	_ZN40_INTERNAL_5fa04101_4_k_cu_ce78873e_316694cuda3std3__45__cpo3endE
	.align		8
        /*0030*/ 	.dword	_ZN40_INTERNAL_5fa04101_4_k_cu_ce78873e_316694cuda3std3__45__cpo6cbeginE
	.align		8
        /*0038*/ 	.dword	_ZN40_INTERNAL_5fa04101_4_k_cu_ce78873e_316694cuda3std3__45__cpo4cendE
	.align		8
        /*0040*/ 	.dword	_ZN40_INTERNAL_5fa04101_4_k_cu_ce78873e_316694cuda3std3__442_GLOBAL__N__5fa04101_4_k_cu_ce78873e_316696ignoreE
	.align		8
        /*0048*/ 	.dword	_ZN40_INTERNAL_5fa04101_4_k_cu_ce78873e_316694cuda3std3__419piecewise_constructE
	.align		8
        /*0050*/ 	.dword	_ZN40_INTERNAL_5fa04101_4_k_cu_ce78873e_316694cuda3std3__48in_placeE
	.align		8
        /*0058*/ 	.dword	_ZN40_INTERNAL_5fa04101_4_k_cu_ce78873e_316694cuda3std6ranges3__45__cpo4swapE
	.align		8
        /*0060*/ 	.dword	_ZN40_INTERNAL_5fa04101_4_k_cu_ce78873e_316694cuda3std6ranges3__45__cpo9iter_moveE
	.align		8
        /*0068*/ 	.dword	_ZN40_INTERNAL_5fa04101_4_k_cu_ce78873e_316694cute7productE
	.align		8
        /*0070*/ 	.dword	_ZN40_INTERNAL_5fa04101_4_k_cu_ce78873e_316694cute1_E
	.align		8
        /*0078*/ 	.dword	$str$25
	.align		8
        /*0080*/ 	.dword	$str$26
	.align		8
        /*0088*/ 	.dword	$str$27
	.align		8
        /*0090*/ 	.dword	$str$28


//--------------------- .text._ZN7cutlass13device_kernelINS_4gemm6kernel13GemmUniversalIN4cute5tupleIJiiiiEEENS1_10collective13CollectiveMmaINS1_35MainloopSm100TmaUmmaWarpSpecializedILi11ELi2ELi2ENS5_IJNS4_1CILi2EEENSA_ILi4EEENSA_ILi1EEEEEEEENS5_IJNSA_ILi256EEESG_NSA_ILi64EEEEEENS_12float_e4m3_tENS5_IJlSD_lEEESJ_SK_NS4_8TiledMMAINS4_8MMA_AtomIJNS4_10MMA_TraitsINS4_25SM100_MMA_F8F6F4_2x1SM_SSEJSJ_SJ_fSG_SG_NS4_17integral_constantINS4_4UMMA5MajorELSR_0EEESS_NSP_INSQ_7ScaleInELST_0EEESU_EEEEEENS4_6LayoutINS5_IJSD_SD_SD_EEENS5_IJNSA_ILi0EEESZ_SZ_EEEEENS5_IJNS4_10UnderscoreES12_S12_EEEEENS4_28SM100_TMA_2SM_LOAD_MULTICASTENS4_14ComposedLayoutINS4_7SwizzleILi2ELi4ELi3EEENS4_18smem_ptr_flag_bitsILi8EEENSX_INS5_IJNSA_ILi8EEESH_EEENS5_IJSH_SD_EEEEEEEvNS4_8identityENS4_18SM100_TMA_2SM_LOADES1F_vS1G_EENS_8epilogue10collective18CollectiveEpilogueINS1J_23Sm100TmaWarpSpecializedILi4ELi2ELi64ELb0ELb0EEEJNS5_IJNSA_ILi128EEESG_SH_EEENS5_IJNSX_IS1O_SD_EENSX_ISH_SD_EEEEESJ_SK_SJ_SK_NS1J_6fusion15FusionCallbacksIS1N_NS1T_17LinearCombinationISJ_fSJ_fLNS_15FloatRoundStyleE2EEES1P_S1S_JEEENS4_5SM1004TMEM4LOAD26SM100_TMEM_LOAD_32dp32b64xENS4_13SM90_TMA_LOADES1F_NS4_39AutoVectorizingCopyWithAssumedAlignmentILi128EEENS4_14SM90_TMA_STOREES1F_S25_S25_EEEvvEEEEvNT_6ParamsE --------------------------
	.section	.text._ZN7cutlass13device_kernelINS_4gemm6kernel13GemmUniversalIN4cute5tupleIJiiiiEEENS1_10collective13CollectiveMmaINS1_35MainloopSm100TmaUmmaWarpSpecializedILi11ELi2ELi2ENS5_IJNS4_1CILi2EEENSA_ILi4EEENSA_ILi1EEEEEEEENS5_IJNSA_ILi256EEESG_NSA_ILi64EEEEEENS_12float_e4m3_tENS5_IJlSD_lEEESJ_SK_NS4_8TiledMMAINS4_8MMA_AtomIJNS4_10MMA_TraitsINS4_25SM100_MMA_F8F6F4_2x1SM_SSEJSJ_SJ_fSG_SG_NS4_17integral_constantINS4_4UMMA5MajorELSR_0EEESS_NSP_INSQ_7ScaleInELST_0EEESU_EEEEEENS4_6LayoutINS5_IJSD_SD_SD_EEENS5_IJNSA_ILi0EEESZ_SZ_EEEEENS5_IJNS4_10UnderscoreES12_S12_EEEEENS4_28SM100_TMA_2SM_LOAD_MULTICASTENS4_14ComposedLayoutINS4_7SwizzleILi2ELi4ELi3EEENS4_18smem_ptr_flag_bitsILi8EEENSX_INS5_IJNSA_ILi8EEESH_EEENS5_IJSH_SD_EEEEEEEvNS4_8identityENS4_18SM100_TMA_2SM_LOADES1F_vS1G_EENS_8epilogue10collective18CollectiveEpilogueINS1J_23Sm100TmaWarpSpecializedILi4ELi2ELi64ELb0ELb0EEEJNS5_IJNSA_ILi128EEESG_SH_EEENS5_IJNSX_IS1O_SD_EENSX_ISH_SD_EEEEESJ_SK_SJ_SK_NS1J_6fusion15FusionCallbacksIS1N_NS1T_17LinearCombinationISJ_fSJ_fLNS_15FloatRoundStyleE2EEES1P_S1S_JEEENS4_5SM1004TMEM4LOAD26SM100_TMEM_LOAD_32dp32b64xENS4_13SM90_TMA_LOADES1F_NS4_39AutoVectorizingCopyWithAssumedAlignmentILi128EEENS4_14SM90_TMA_STOREES1F_S25_S25_EEEvvEEEEvNT_6ParamsE,"ax",@progbits
	.align	128
.text._ZN7cutlass13device_kernelINS_4gemm6kernel13GemmUniversalIN4cute5tupleIJiiiiEEENS1_10collective13CollectiveMmaINS1_35MainloopSm100TmaUmmaWarpSpecializedILi11ELi2ELi2ENS5_IJNS4_1CILi2EEENSA_ILi4EEENSA_ILi1EEEEEEEENS5_IJNSA_ILi256EEESG_NSA_ILi64EEEEEENS_12float_e4m3_tENS5_IJlSD_lEEESJ_SK_NS4_8TiledMMAINS4_8MMA_AtomIJNS4_10MMA_TraitsINS4_25SM100_MMA_F8F6F4_2x1SM_SSEJSJ_SJ_fSG_SG_NS4_17integral_constantINS4_4UMMA5MajorELSR_0EEESS_NSP_INSQ_7ScaleInELST_0EEESU_EEEEEENS4_6LayoutINS5_IJSD_SD_SD_EEENS5_IJNSA_ILi0EEESZ_SZ_EEEEENS5_IJNS4_10UnderscoreES12_S12_EEEEENS4_28SM100_TMA_2SM_LOAD_MULTICASTENS4_14ComposedLayoutINS4_7SwizzleILi2ELi4ELi3EEENS4_18smem_ptr_flag_bitsILi8EEENSX_INS5_IJNSA_ILi8EEESH_EEENS5_IJSH_SD_EEEEEEEvNS4_8identityENS4_18SM100_TMA_2SM_LOADES1F_vS1G_EENS_8epilogue10collective18CollectiveEpilogueINS1J_23Sm100TmaWarpSpecializedILi4ELi2ELi64ELb0ELb0EEEJNS5_IJNSA_ILi128EEESG_SH_EEENS5_IJNSX_IS1O_SD_EENSX_ISH_SD_EEEEESJ_SK_SJ_SK_NS1J_6fusion15FusionCallbacksIS1N_NS1T_17LinearCombinationISJ_fSJ_fLNS_15FloatRoundStyleE2EEES1P_S1S_JEEENS4_5SM1004TMEM4LOAD26SM100_TMEM_LOAD_32dp32b64xENS4_13SM90_TMA_LOADES1F_NS4_39AutoVectorizingCopyWithAssumedAlignmentILi128EEENS4_14SM90_TMA_STOREES1F_S25_S25_EEEvvEEEEvNT_6ParamsE:
        .type           _ZN7cutlass13device_kernelINS_4gemm6kernel13GemmUniversalIN4cute5tupleIJiiiiEEENS1_10collective13CollectiveMmaINS1_35MainloopSm100TmaUmmaWarpSpecializedILi11ELi2ELi2ENS5_IJNS4_1CILi2EEENSA_ILi4EEENSA_ILi1EEEEEEEENS5_IJNSA_ILi256EEESG_NSA_ILi64EEEEEENS_12float_e4m3_tENS5_IJlSD_lEEESJ_SK_NS4_8TiledMMAINS4_8MMA_AtomIJNS4_10MMA_TraitsINS4_25SM100_MMA_F8F6F4_2x1SM_SSEJSJ_SJ_fSG_SG_NS4_17integral_constantINS4_4UMMA5MajorELSR_0EEESS_NSP_INSQ_7ScaleInELST_0EEESU_EEEEEENS4_6LayoutINS5_IJSD_SD_SD_EEENS5_IJNSA_ILi0EEESZ_SZ_EEEEENS5_IJNS4_10UnderscoreES12_S12_EEEEENS4_28SM100_TMA_2SM_LOAD_MULTICASTENS4_14ComposedLayoutINS4_7SwizzleILi2ELi4ELi3EEENS4_18smem_ptr_flag_bitsILi8EEENSX_INS5_IJNSA_ILi8EEESH_EEENS5_IJSH_SD_EEEEEEEvNS4_8identityENS4_18SM100_TMA_2SM_LOADES1F_vS1G_EENS_8epilogue10collective18CollectiveEpilogueINS1J_23Sm100TmaWarpSpecializedILi4ELi2ELi64ELb0ELb0EEEJNS5_IJNSA_ILi128EEESG_SH_EEENS5_IJNSX_IS1O_SD_EENSX_ISH_SD_EEEEESJ_SK_SJ_SK_NS1J_6fusion15FusionCallbacksIS1N_NS1T_17LinearCombinationISJ_fSJ_fLNS_15FloatRoundStyleE2EEES1P_S1S_JEEENS4_5SM1004TMEM4LOAD26SM100_TMEM_LOAD_32dp32b64xENS4_13SM90_TMA_LOADES1F_NS4_39AutoVectorizingCopyWithAssumedAlignmentILi128EEENS4_14SM90_TMA_STOREES1F_S25_S25_EEEvvEEEEvNT_6ParamsE,@function
        .size           _ZN7cutlass13device_kernelINS_4gemm6kernel13GemmUniversalIN4cute5tupleIJiiiiEEENS1_10collective13CollectiveMmaINS1_35MainloopSm100TmaUmmaWarpSpecializedILi11ELi2ELi2ENS5_IJNS4_1CILi2EEENSA_ILi4EEENSA_ILi1EEEEEEEENS5_IJNSA_ILi256EEESG_NSA_ILi64EEEEEENS_12float_e4m3_tENS5_IJlSD_lEEESJ_SK_NS4_8TiledMMAINS4_8MMA_AtomIJNS4_10MMA_TraitsINS4_25SM100_MMA_F8F6F4_2x1SM_SSEJSJ_SJ_fSG_SG_NS4_17integral_constantINS4_4UMMA5MajorELSR_0EEESS_NSP_INSQ_7ScaleInELST_0EEESU_EEEEEENS4_6LayoutINS5_IJSD_SD_SD_EEENS5_IJNSA_ILi0EEESZ_SZ_EEEEENS5_IJNS4_10UnderscoreES12_S12_EEEEENS4_28SM100_TMA_2SM_LOAD_MULTICASTENS4_14ComposedLayoutINS4_7SwizzleILi2ELi4ELi3EEENS4_18smem_ptr_flag_bitsILi8EEENSX_INS5_IJNSA_ILi8EEESH_EEENS5_IJSH_SD_EEEEEEEvNS4_8identityENS4_18SM100_TMA_2SM_LOADES1F_vS1G_EENS_8epilogue10collective18CollectiveEpilogueINS1J_23Sm100TmaWarpSpecializedILi4ELi2ELi64ELb0ELb0EEEJNS5_IJNSA_ILi128EEESG_SH_EEENS5_IJNSX_IS1O_SD_EENSX_ISH_SD_EEEEESJ_SK_SJ_SK_NS1J_6fusion15FusionCallbacksIS1N_NS1T_17LinearCombinationISJ_fSJ_fLNS_15FloatRoundStyleE2EEES1P_S1S_JEEENS4_5SM1004TMEM4LOAD26SM100_TMEM_LOAD_32dp32b64xENS4_13SM90_TMA_LOADES1F_NS4_39AutoVectorizingCopyWithAssumedAlignmentILi128EEENS4_14SM90_TMA_STOREES1F_S25_S25_EEEvvEEEEvNT_6ParamsE,(.L_x_210 - _ZN7cutlass13device_kernelINS_4gemm6kernel13GemmUniversalIN4cute5tupleIJiiiiEEENS1_10collective13CollectiveMmaINS1_35MainloopSm100TmaUmmaWarpSpecializedILi11ELi2ELi2ENS5_IJNS4_1CILi2EEENSA_ILi4EEENSA_ILi1EEEEEEEENS5_IJNSA_ILi256EEESG_NSA_ILi64EEEEEENS_12float_e4m3_tENS5_IJlSD_lEEESJ_SK_NS4_8TiledMMAINS4_8MMA_AtomIJNS4_10MMA_TraitsINS4_25SM100_MMA_F8F6F4_2x1SM_SSEJSJ_SJ_fSG_SG_NS4_17integral_constantINS4_4UMMA5MajorELSR_0EEESS_NSP_INSQ_7ScaleInELST_0EEESU_EEEEEENS4_6LayoutINS5_IJSD_SD_SD_EEENS5_IJNSA_ILi0EEESZ_SZ_EEEEENS5_IJNS4_10UnderscoreES12_S12_EEEEENS4_28SM100_TMA_2SM_LOAD_MULTICASTENS4_14ComposedLayoutINS4_7SwizzleILi2ELi4ELi3EEENS4_18smem_ptr_flag_bitsILi8EEENSX_INS5_IJNSA_ILi8EEESH_EEENS5_IJSH_SD_EEEEEEEvNS4_8identityENS4_18SM100_TMA_2SM_LOADES1F_vS1G_EENS_8epilogue10collective18CollectiveEpilogueINS1J_23Sm100TmaWarpSpecializedILi4ELi2ELi64ELb0ELb0EEEJNS5_IJNSA_ILi128EEESG_SH_EEENS5_IJNSX_IS1O_SD_EENSX_ISH_SD_EEEEESJ_SK_SJ_SK_NS1J_6fusion15FusionCallbacksIS1N_NS1T_17LinearCombinationISJ_fSJ_fLNS_15FloatRoundStyleE2EEES1P_S1S_JEEENS4_5SM1004TMEM4LOAD26SM100_TMEM_LOAD_32dp32b64xENS4_13SM90_TMA_LOADES1F_NS4_39AutoVectorizingCopyWithAssumedAlignmentILi128EEENS4_14SM90_TMA_STOREES1F_S25_S25_EEEvvEEEEvNT_6ParamsE)
        .other          _ZN7cutlass13device_kernelINS_4gemm6kernel13GemmUniversalIN4cute5tupleIJiiiiEEENS1_10collective13CollectiveMmaINS1_35MainloopSm100TmaUmmaWarpSpecializedILi11ELi2ELi2ENS5_IJNS4_1CILi2EEENSA_ILi4EEENSA_ILi1EEEEEEEENS5_IJNSA_ILi256EEESG_NSA_ILi64EEEEEENS_12float_e4m3_tENS5_IJlSD_lEEESJ_SK_NS4_8TiledMMAINS4_8MMA_AtomIJNS4_10MMA_TraitsINS4_25SM100_MMA_F8F6F4_2x1SM_SSEJSJ_SJ_fSG_SG_NS4_17integral_constantINS4_4UMMA5MajorELSR_0EEESS_NSP_INSQ_7ScaleInELST_0EEESU_EEEEEENS4_6LayoutINS5_IJSD_SD_SD_EEENS5_IJNSA_ILi0EEESZ_SZ_EEEEENS5_IJNS4_10UnderscoreES12_S12_EEEEENS4_28SM100_TMA_2SM_LOAD_MULTICASTENS4_14ComposedLayoutINS4_7SwizzleILi2ELi4ELi3EEENS4_18smem_ptr_flag_bitsILi8EEENSX_INS5_IJNSA_ILi8EEESH_EEENS5_IJSH_SD_EEEEEEEvNS4_8identityENS4_18SM100_TMA_2SM_LOADES1F_vS1G_EENS_8epilogue10collective18CollectiveEpilogueINS1J_23Sm100TmaWarpSpecializedILi4ELi2ELi64ELb0ELb0EEEJNS5_IJNSA_ILi128EEESG_SH_EEENS5_IJNSX_IS1O_SD_EENSX_ISH_SD_EEEEESJ_SK_SJ_SK_NS1J_6fusion15FusionCallbacksIS1N_NS1T_17LinearCombinationISJ_fSJ_fLNS_15FloatRoundStyleE2EEES1P_S1S_JEEENS4_5SM1004TMEM4LOAD26SM100_TMEM_LOAD_32dp32b64xENS4_13SM90_TMA_LOADES1F_NS4_39AutoVectorizingCopyWithAssumedAlignmentILi128EEENS4_14SM90_TMA_STOREES1F_S25_S25_EEEvvEEEEvNT_6ParamsE,@"STO_CUDA_ENTRY STV_DEFAULT"
_ZN7cutlass13device_kernelINS_4gemm6kernel13GemmUniversalIN4cute5tupleIJiiiiEEENS1_10collective13CollectiveMmaINS1_35MainloopSm100TmaUmmaWarpSpecializedILi11ELi2ELi2ENS5_IJNS4_1CILi2EEENSA_ILi4EEENSA_ILi1EEEEEEEENS5_IJNSA_ILi256EEESG_NSA_ILi64EEEEEENS_12float_e4m3_tENS5_IJlSD_lEEESJ_SK_NS4_8TiledMMAINS4_8MMA_AtomIJNS4_10MMA_TraitsINS4_25SM100_MMA_F8F6F4_2x1SM_SSEJSJ_SJ_fSG_SG_NS4_17integral_constantINS4_4UMMA5MajorELSR_0EEESS_NSP_INSQ_7ScaleInELST_0EEESU_EEEEEENS4_6LayoutINS5_IJSD_SD_SD_EEENS5_IJNSA_ILi0EEESZ_SZ_EEEEENS5_IJNS4_10UnderscoreES12_S12_EEEEENS4_28SM100_TMA_2SM_LOAD_MULTICASTENS4_14ComposedLayoutINS4_7SwizzleILi2ELi4ELi3EEENS4_18smem_ptr_flag_bitsILi8EEENSX_INS5_IJNSA_ILi8EEESH_EEENS5_IJSH_SD_EEEEEEEvNS4_8identityENS4_18SM100_TMA_2SM_LOADES1F_vS1G_EENS_8epilogue10collective18CollectiveEpilogueINS1J_23Sm100TmaWarpSpecializedILi4ELi2ELi64ELb0ELb0EEEJNS5_IJNSA_ILi128EEESG_SH_EEENS5_IJNSX_IS1O_SD_EENSX_ISH_SD_EEEEESJ_SK_SJ_SK_NS1J_6fusion15FusionCallbacksIS1N_NS1T_17LinearCombinationISJ_fSJ_fLNS_15FloatRoundStyleE2EEES1P_S1S_JEEENS4_5SM1004TMEM4LOAD26SM100_TMEM_LOAD_32dp32b64xENS4_13SM90_TMA_LOADES1F_NS4_39AutoVectorizingCopyWithAssumedAlignmentILi128EEENS4_14SM90_TMA_STOREES1F_S25_S25_EEEvvEEEEvNT_6ParamsE:
[----:B------:R-:W1:Y:S01]  /*0000*/  LDC R1, c[0x0][0x37c] ;  /* 0x0000df00ff017b82 */ /* 0x000e620000000800 */
[----:B------:R-:W2:Y:S01]  /*0010*/  S2R R174, SR_TID.X ;  /* 0x0000000000ae7919 */ /* 0x000ea20000002100 */
[----:B------:R-:W3:Y:S06]  /*0020*/  LDCU.64 UR8, c[0x0][0x890] ;  /* 0x00011200ff0877ac */ /* 0x000eec0008000a00 */
[----:B------:R-:W4:Y:S01]  /*0030*/  S2UR UR45, SR_CgaCtaId ;  /* 0x00000000002d79c3 */ /* 0x000f220000008800 */
[----:B------:R-:W-:Y:S02]  /*0040*/  PRMT R162, RZ, 0x7610, R162 ;  /* 0x00007610ffa27816 */ /* 0x000fe400000000a2 */
[----:B------:R-:W-:-:S02]  /*0050*/  ELECT P0, URZ, PT ;  /* 0x0000000000ff782f */ /* 0x000fc40003800000 */
[----:B---3--:R-:W-:-:S04]  /*0060*/  ISETP.NE.U32.AND P1, PT, RZ, UR8, PT ;  /* 0x00000008ff007c0c */ /* 0x008fc8000bf25070 */
[----:B------:R-:W-:Y:S01]  /*0070*/  ISETP.NE.AND.EX P2, PT, RZ, UR9, PT, P1 ;  /* 0x00000009ff007c0c */ /* 0x000fe2000bf45310 */
[----:B----4-:R-:W-:Y:S02]  /*0080*/  ULOP3.LUT UR33, UR45, 0x1, URZ, 0xc0, !UPT ;  /* 0x000000012d217892 */ /* 0x010fe4000f8ec0ff */
[----:B------:R-:W-:Y:S01]  /*0090*/  ULOP3.LUT UR34, UR45, 0x1, URZ, 0x3c, !UPT ;  /* 0x000000012d227892 */ /* 0x000fe2000f8e3cff */
[----:B--2---:R-:W-:-:S05]  /*00a0*/  SHF.R.U32.HI R163, RZ, 0x5, R174 ;  /* 0x00000005ffa37819 */ /* 0x004fca00000116ae */
[----:B------:R-:W2:Y:S02]  /*00b0*/  SHFL.IDX PT, R0, R163, RZ, 0x1f ;  /* 0x00001fffa3007589 */ /* 0x000ea400000e0000 */
[----:B--2---:R-:W-:Y:S02]  /*00c0*/  R2UR UR17, R0 ;  /* 0x00000000001172ca */ /* 0x004fe400000e0000 */
[----:B-1----:R-:W-:Y:S05]  /*00d0*/  @P2 BRA `(.L_x_0) ;  /* 0x0000000000302947 */ /* 0x002fea0003800000 */
[----:B------:R-:W1:Y:S02]  /*00e0*/  LDCU.64 UR4, c[0x0][0x888] ;  /* 0x00011100ff0477ac */ /* 0x000e640008000a00 */
[----:B-1----:R-:W-:-:S04]  /*00f0*/  UISETP.NE.U32.AND UP0, UPT, UR4, URZ, UPT ;  /* 0x000000ff0400728c */ /* 0x002fc8000bf05070 */
[----:B------:R-:W-:-:S09]  /*0100*/  UISETP.NE.AND.EX UP0, UPT, UR5, URZ, UPT, UP0 ;  /* 0x000000ff0500728c */ /* 0x000fd2000bf05300 */
[----:B------:R-:W-:Y:S05]  /*0110*/  BRA.U !UP0, `(.L_x_1) ;  /* 0x0000000108147547 */ /* 0x000fea000b800000 */
[----:B------:R-:W1:Y:S01]  /*0120*/  LDC.64 R2, c[0x0][0x888] ;  /* 0x00022200ff027b82 */ /* 0x000e620000000a00 */
[----:B------:R-:W1:Y:S02]  /*0130*/  LDCU.64 UR4, c[0x0][0x358] ;  /* 0x00006b00ff0477ac */ /* 0x000e640008000a00 */
[----:B-1----:R1:W5:Y:S01]  /*0140*/  LDG.E R73, desc[UR4][R2.64] ;  /* 0x0000000402497981 */ /* 0x002362000c1e1900 */
[----:B------:R-:W-:Y:S01]  /*0150*/  HFMA2 R162, -RZ, RZ, 0, 5.9604644775390625e-08 ;  /* 0x00000001ffa27431 */ /* 0x000fe200000001ff */
[----:B------:R-:W-:Y:S05]  /*0160*/  BRA `(.L_x_0) ;  /* 0x00000000000c7947 */ /* 0x000fea0003800000 */
.L_x_1:
[----:B------:R-:W1:Y:S01]  /*0170*/  LDCU UR4, c[0x0][0x880] ;  /* 0x00011000ff0477ac */ /* 0x000e620008000800 */
[----:B------:R-:W-:Y:S01]  /*0180*/  HFMA2 R162, -RZ, RZ, 0, 5.9604644775390625e-08 ;  /* 0x00000001ffa27431 */ /* 0x000fe200000001ff */
[----:B-1----:R-:W-:-:S07]  /*0190*/  MOV R73, UR4 ;  /* 0x0000000400497c02 */ /* 0x002fce0008000f00 */
.L_x_0:
[----:B------:R-:W2:Y:S02]  /*01a0*/  LDCU.64 UR4, c[0x0][0x8b0] ;  /* 0x00011600ff0477ac */ /* 0x000ea40008000a00 */
[----:B--2---:R-:W-:-:S04]  /*01b0*/  UISETP.NE.U32.AND UP0, UPT, UR4, URZ, UPT ;  /* 0x000000ff0400728c */ /* 0x004fc8000bf05070 */
[----:B------:R-:W-:-:S09]  /*01c0*/  UISETP.NE.AND.EX UP0, UPT, UR5, URZ, UPT, UP0 ;  /* 0x000000ff0500728c */ /* 0x000fd2000bf05300 */
[----:B------:R-:W-:Y:S05]  /*01d0*/  BRA.U UP0, `(.L_x_2) ;  /* 0x0000000100287547 */ /* 0x000fea000b800000 */
[----:B------:R-:W2:Y:S02]  /*01e0*/  LDCU.64 UR4, c[0x0][0x8a8] ;  /* 0x00011500ff0477ac */ /* 0x000ea40008000a00 */
[----:B--2---:R-:W-:-:S04]  /*01f0*/  UISETP.NE.U32.AND UP0, UPT, UR4, URZ, UPT ;  /* 0x000000ff0400728c */ /* 0x004fc8000bf05070 */
[----:B------:R-:W-:-:S09]  /*0200*/  UISETP.NE.AND.EX UP0, UPT, UR5, URZ, UPT, UP0 ;  /* 0x000000ff0500728c */ /* 0x000fd2000bf05300 */
[----:B------:R-:W-:Y:S05]  /*0210*/  BRA.U !UP0, `(.L_x_3) ;  /* 0x0000000108107547 */ /* 0x000fea000b800000 */
[----:B------:R-:W2:Y:S01]  /*0220*/  LDC.64 R70, c[0x0][0x8a8] ;  /* 0x00022a00ff467b82 */ /* 0x000ea20000000a00 */
[----:B------:R-:W2:Y:S02]  /*0230*/  LDCU.64 UR4, c[0x0][0x358] ;  /* 0x00006b00ff0477ac */ /* 0x000ea40008000a00 */
[----:B--2---:R2:W5:Y:S01]  /*0240*/  LDG.E R70, desc[UR4][R70.64] ;  /* 0x0000000446467981 */ /* 0x004562000c1e1900 */
[----:B------:R-:W-:Y:S05]  /*0250*/  BRA `(.L_x_2) ;  /* 0x0000000000087947 */ /* 0x000fea0003800000 */
.L_x_3:
[----:B------:R-:W2:Y:S02]  /*0260*/  LDCU UR4, c[0x0][0x8a0] ;  /* 0x00011400ff0477ac */ /* 0x000ea40008000800 */
[----:B--2---:R-:W-:Y:S02]  /*0270*/  MOV R70, UR4 ;  /* 0x0000000400467c02 */ /* 0x004fe40008000f00 */
.L_x_2:
[----:B------:R-:W-:Y:S01]  /*0280*/  IMAD.U32 R0, RZ, RZ, UR17 ;  /* 0x00000011ff007e24 */ /* 0x000fe2000f8e00ff */
[----:B------:R-:W-:Y:S04]  /*0290*/  BSSY.RECONVERGENT B0, `(.L_x_4) ;  /* 0x000000c000007945 */ /* 0x000fe80003800200 */
[C---:B------:R-:W-:Y:S02]  /*02a0*/  ISETP.NE.OR P3, PT, R0.reuse, 0x1, !P0 ;  /* 0x000000010000780c */ /* 0x040fe40004765670 */
[----:B------:R-:W-:-:S11]  /*02b0*/  ISETP.NE.OR P2, PT, R0, 0x3, !P0 ;  /* 0x000000030000780c */ /* 0x000fd60004745670 */
[----:B------:R-:W-:Y:S05]  /*02c0*/  @P3 BRA `(.L_x_5) ;  /* 0x0000000000203947 */ /* 0x000fea0003800000 */
[----:B------:R-:W3:Y:S02]  /*02d0*/  LDCU.64 UR4, c[0x0][0x348] ;  /* 0x00006900ff0477ac */ /* 0x000ee40008000a00 */
[----:B---3--:R-:W-:Y:S02]  /*02e0*/  UIADD3 UR6, UP1, UPT, UR4, 0x80, URZ ;  /* 0x0000008004067890 */ /* 0x008fe4000ff3e0ff */
[----:B------:R-:W-:Y:S02]  /*02f0*/  UIADD3 UR4, UP0, UPT, UR4, 0x180, URZ ;  /* 0x0000018004047890 */ /* 0x000fe4000ff1e0ff */
[----:B------:R-:W-:Y:S02]  /*0300*/  UIADD3.X UR7, UPT, UPT, URZ, UR5, URZ, UP1, !UPT ;  /* 0x00000005ff077290 */ /* 0x000fe40008ffe4ff */
[----:B------:R-:W-:-:S07]  /*0310*/  UIADD3.X UR5, UPT, UPT, URZ, UR5, URZ, UP0, !UPT ;  /* 0x00000005ff057290 */ /* 0x000fce00087fe4ff */
[----:B------:R3:W-:Y:S02]  /*0320*/  UTMACCTL.PF [UR6] ;  /* 0x00000000060079b9 */ /* 0x0007e40008040000 */
[----:B------:R3:W-:Y:S02]  /*0330*/  UTMACCTL.PF [UR4] ;  /* 0x00000000040079b9 */ /* 0x0007e40008040000 */
[----:B---3--:R-:W-:Y:S01]  /*0340*/  NOP ;  /* 0x0000000000007918 */ /* 0x008fe20000000000 */
.L_x_5:
[----:B------:R-:W-:Y:S05]  /*0350*/  BSYNC.RECONVERGENT B0 ;  /* 0x0000000000007941 */ /* 0x000fea0003800200 */
.L_x_4:
[----:B------:R-:W-:Y:S04]  /*0360*/  BSSY.RECONVERGENT B0, `(.L_x_6) ;  /* 0x000000a000007945 */ /* 0x000fe80003800200 */
        /* <DEDUP_REMOVED lines=9> */
.L_x_7:
[----:B------:R-:W-:Y:S05]  /*0400*/  BSYNC.RECONVERGENT B0 ;  /* 0x0000000000007941 */ /* 0x000fea0003800200 */
.L_x_6:
[----:B------:R-:W3:Y:S01]  /*0410*/  LDCU.64 UR4, c[0x0][0x888] ;  /* 0x00011100ff0477ac */ /* 0x000ee20008000a00 */
[----:B------:R-:W-:Y:S01]  /*0420*/  ISETP.NE.AND.EX P1, PT, RZ, UR9, PT, P1 ;  /* 0x00000009ff007c0c */ /* 0x000fe2000bf25310 */
[----:B------:R-:W-:Y:S01]  /*0430*/  UPLOP3.LUT UP4, UPT, UPT, UPT, UPT, 0x80, 0x8 ;  /* 0x000000000008789c */ /* 0x000fe20003f8f070 */
[----:B---3--:R-:W-:-:S04]  /*0440*/  ISETP.NE.U32.AND P2, PT, RZ, UR4, PT ;  /* 0x00000004ff007c0c */ /* 0x008fc8000bf45070 */
[----:B------:R-:W-:-:S13]  /*0450*/  ISETP.NE.AND.EX P2, PT, RZ, UR5, PT, P2 ;  /* 0x00000005ff007c0c */ /* 0x000fda000bf45320 */
[----:B------:R-:W-:Y:S05]  /*0460*/  @P2 BRA P1, `(.L_x_8) ;  /* 0x0000000000282947 */ /* 0x000fea0000800000 */
[----:B------:R-:W-:Y:S01]  /*0470*/  UISETP.NE.U32.AND UP0, UPT, UR8, URZ, UPT ;  /* 0x000000ff0800728c */ /* 0x000fe2000bf05070 */
[----:B-----5:R-:W-:Y:S01]  /*0480*/  FSETP.NEU.AND P1, PT, R73, RZ, PT ;  /* 0x000000ff4900720b */ /* 0x020fe20003f2d000 */
[----:B------:R-:W-:Y:S02]  /*0490*/  UISETP.NE.U32.AND UP2, UPT, UR4, URZ, UPT ;  /* 0x000000ff0400728c */ /* 0x000fe4000bf45070 */
[----:B------:R-:W-:Y:S02]  /*04a0*/  UISETP.NE.AND.EX UP1, UPT, UR9, URZ, UPT, UP0 ;  /* 0x000000ff0900728c */ /* 0x000fe4000bf25300 */
[----:B------:R-:W-:-:S04]  /*04b0*/  UISETP.NE.AND.EX UP0, UPT, UR5, URZ, UPT, UP2 ;  /* 0x000000ff0500728c */ /* 0x000fc8000bf05320 */
[----:B------:R-:W-:-:S04]  /*04c0*/  USEL UR4, URZ, 0xffffffff, UP0 ;  /* 0xffffffffff047887 */ /* 0x000fc80008000000 */
[----:B------:R-:W-:Y:S01]  /*04d0*/  VOTEU.ANY UP0, P1 ;  /* 0x0000000000ff7886 */ /* 0x000fe20000800100 */
[----:B------:R-:W-:-:S04]  /*04e0*/  @!UP1 USEL UR4, URZ, 0xffffffff, UP0 ;  /* 0xffffffffff049887 */ /* 0x000fc80008000000 */
[----:B------:R-:W-:-:S04]  /*04f0*/  ULOP3.LUT UR4, UR4, 0x1, URZ, 0xc0, !UPT ;  /* 0x0000000104047892 */ /* 0x000fc8000f8ec0ff */
[----:B------:R-:W-:-:S11]  /*0500*/  UISETP.NE.U32.AND UP4, UPT, UR4, 0x1, UPT ;  /* 0x000000010400788c */ /* 0x000fd6000bf85070 */
.L_x_8:
[----:B------:R-:W3:Y:S01]  /*0510*/  SHFL.IDX PT, R0, R163, RZ, 0x1f ;  /* 0x00001fffa3007589 */ /* 0x000ee200000e0000 */
[----:B------:R-:W-:-:S04]  /*0520*/  UISETP.NE.AND UP0, UPT, UR17, 0x2, UPT ;  /* 0x000000021100788c */ /* 0x000fc8000bf05270 */
[----:B------:R-:W-:Y:S02]  /*0530*/  UISETP.EQ.AND UP1, UPT, UR33, URZ, !UP0 ;  /* 0x000000ff2100728c */ /* 0x000fe4000c722270 */
[----:B------:R-:W-:-:S04]  /*0540*/  USEL UR41, URZ, 0x1, UP0 ;  /* 0x00000001ff297887 */ /* 0x000fc80008000000 */
[----:B------:R-:W-:Y:S02]  /*0550*/  PLOP3.LUT P3, PT, P0, PT, UP1, 0x80, 0x8 ;  /* 0x000000000008781c */ /* 0x000fe4000076f018 */
[----:B---3--:R-:W-:-:S13]  /*0560*/  ISETP.NE.AND P1, PT, R0, RZ, PT ;  /* 0x000000ff0000720c */ /* 0x008fda0003f25270 */
[----:B------:R-:W-:Y:S05]  /*0570*/  @P1 BRA `(.L_x_9) ;  /* 0x0000000000981947 */ /* 0x000fea0003800000 */
[----:B------:R-:W-:Y:S01]  /*0580*/  ELECT P1, URZ, PT ;  /* 0x0000000000ff782f */ /* 0x000fe20003820000 */
[----:B------:R-:W-:-:S12]  /*0590*/  BSSY.RECONVERGENT B0, `(.L_x_9) ;  /* 0x0000024000007945 */ /* 0x000fd80003800200 */
[----:B------:R-:W-:Y:S05]  /*05a0*/  @!P1 BRA `(.L_x_10) ;  /* 0x0000000000889947 */ /* 0x000fea0003800000 */
[----:B------:R-:W-:Y:S01]  /*05b0*/  UMOV UR4, 0x400 ;  /* 0x0000040000047882 */ /* 0x000fe20000000000 */
[----:B------:R-:W-:Y:S01]  /*05c0*/  UMOV UR8, 0x1 ;  /* 0x0000000100087882 */ /* 0x000fe20000000000 */
[----:B------:R-:W-:Y:S01]  /*05d0*/  UMOV UR6, 0x4 ;  /* 0x0000000400067882 */ /* 0x000fe20000000000 */
[----:B------:R-:W-:Y:S02]  /*05e0*/  ULEA UR4, UR45, UR4, 0x18 ;  /* 0x000000042d047291 */ /* 0x000fe4000f8ec0ff */
[----:B------:R-:W-:-:S04]  /*05f0*/  UIADD3 UR8, UPT, UPT, -UR8, 0x100000, URZ ;  /* 0x0010000008087890 */ /* 0x000fc8000fffe1ff */
[----:B------:R-:W-:Y:S02]  /*0600*/  USHF.L.U32 UR9, UR8, 0xb, URZ ;  /* 0x0000000b08097899 */ /* 0x000fe400080006ff */
[----:B------:R-:W-:Y:S02]  /*0610*/  USHF.L.U32 UR8, UR8, 0x1, URZ ;  /* 0x0000000108087899 */ /* 0x000fe400080006ff */
[----:B------:R-:W-:-:S04]  /*0620*/  UIADD3 UR6, UPT, UPT, -UR6, 0x100000, URZ ;  /* 0x0010000006067890 */ /* 0x000fc8000fffe1ff */
[----:B------:R-:W-:Y:S02]  /*0630*/  USHF.L.U32 UR7, UR6, 0xb, URZ ;  /* 0x0000000b06077899 */ /* 0x000fe400080006ff */
[----:B------:R-:W-:Y:S01]  /*0640*/  USHF.L.U32 UR6, UR6, 0x1, URZ ;  /* 0x0000000106067899 */ /* 0x000fe200080006ff */
[----:B------:R-:W3:Y:S03]  /*0650*/  FENCE.VIEW.ASYNC.S ;  /* 0x00000000000073c6 */ /* 0x000ee60000000000 */
[----:B---3--:R3:W4:Y:S08]  /*0660*/  SYNCS.EXCH.64 URZ, [UR4], UR8 ;  /* 0x0000000804ff75b2 */ /* 0x0087300008000100 */
[----:B------:R3:W1:Y:S01]  /*0670*/  SYNCS.EXCH.64 URZ, [UR4+0x58], UR6 ;  /* 0x0000580604ff75b2 */ /* 0x0006620008000100 */
        /* <DEDUP_REMOVED lines=19> */
[----:B------:R3:W1:Y:S02]  /*07b0*/  SYNCS.EXCH.64 URZ, [UR4+0xa8], UR6 ;  /* 0x0000a80604ff75b2 */ /* 0x0006640008000100 */
[----:B---34-:R-:W-:Y:S01]  /*07c0*/  NOP ;  /* 0x0000000000007918 */ /* 0x018fe20000000000 */
.L_x_10:
[----:B------:R-:W-:Y:S05]  /*07d0*/  BSYNC.RECONVERGENT B0 ;  /* 0x0000000000007941 */ /* 0x000fea0003800200 */
.L_x_9:
[----:B------:R-:W3:Y:S01]  /*07e0*/  SHFL.IDX PT, R0, R163, RZ, 0x1f ;  /* 0x00001fffa3007589 */ /* 0x000ee200000e0000 */
[----:B------:R-:W-:Y:S01]  /*07f0*/  NOP ;  /* 0x0000000000007918 */ /* 0x000fe20000000000 */
[----:B---3--:R-:W-:-:S13]  /*0800*/  ISETP.NE.AND P1, PT, R0, 0x1, PT ;  /* 0x000000010000780c */ /* 0x008fda0003f25270 */
[----:B------:R-:W-:Y:S05]  /*0810*/  @P1 BRA `(.L_x_11) ;  /* 0x0000000000541947 */ /* 0x000fea0003800000 */
        /* <DEDUP_REMOVED lines=10> */
[----:B------:R-:W-:Y:S01]  /*08c0*/  ELECT P1, URZ, PT ;  /* 0x0000000000ff782f */ /* 0x000fe20003820000 */
[----:B------:R-:W3:Y:S02]  /*08d0*/  FENCE.VIEW.ASYNC.S ;  /* 0x00000000000073c6 */ /* 0x000ee40000000000 */
[----:B---3--:R3:W4:Y:S08]  /*08e0*/  SYNCS.EXCH.64 URZ, [UR4+0xb0], UR8 ;  /* 0x0000b00804ff75b2 */ /* 0x0087300008000100 */
[----:B------:R3:W1:Y:S01]  /*08f0*/  SYNCS.EXCH.64 URZ, [UR4+0xd0], UR6 ;  /* 0x0000d00604ff75b2 */ /* 0x0006620008000100 */
[----:B------:R3:W1:Y:S01]  /*0900*/  SYNCS.EXCH.64 URZ, [UR4+0xb8], UR8 ;  /* 0x0000b80804ff75b2 */ /* 0x0006620008000100 */
[----:B------:R3:W1:Y:S01]  /*0910*/  SYNCS.EXCH.64 URZ, [UR4+0xd8], UR6 ;  /* 0x0000d80604ff75b2 */ /* 0x0006620008000100 */
[----:B------:R3:W1:Y:S01]  /*0920*/  SYNCS.EXCH.64 URZ, [UR4+0xc0], UR8 ;  /* 0x0000c00804ff75b2 */ /* 0x0006620008000100 */
[----:B------:R3:W1:Y:S01]  /*0930*/  SYNCS.EXCH.64 URZ, [UR4+0xe0], UR6 ;  /* 0x0000e00604ff75b2 */ /* 0x0006620008000100 */
[----:B------:R3:W1:Y:S01]  /*0940*/  SYNCS.EXCH.64 URZ, [UR4+0xc8], UR8 ;  /* 0x0000c80804ff75b2 */ /* 0x0006620008000100 */
[----:B------:R3:W1:Y:S01]  /*0950*/  SYNCS.EXCH.64 URZ, [UR4+0xe8], UR6 ;  /* 0x0000e80604ff75b2 */ /* 0x0006620008000100 */
[----:B------:R-:W-:Y:S01]  /*0960*/  NOP ;  /* 0x0000000000007918 */ /* 0x000fe20000000000 */
.L_x_11:
[----:B------:R-:W2:Y:S01]  /*0970*/  SHFL.IDX PT, R0, R163, RZ, 0x1f ;  /* 0x00001fffa3007589 */ /* 0x000ea200000e0000 */
[----:B------:R-:W-:Y:S01]  /*0980*/  NOP ;  /* 0x0000000000007918 */ /* 0x000fe20000000000 */
[----:B--2---:R-:W-:-:S13]  /*0990*/  ISETP.NE.AND P1, PT, R0, 0x3, PT ;  /* 0x000000030000780c */ /* 0x004fda0003f25270 */
[----:B------:R-:W-:Y:S05]  /*09a0*/  @P1 BRA `(.L_x_12) ;  /* 0x00000000002c1947 */ /* 0x000fea0003800000 */
[----:B---3--:R-:W-:Y:S01]  /*09b0*/  UMOV UR6, 0x400 ;  /* 0x0000040000067882 */ /* 0x008fe20000000000 */
[----:B------:R-:W-:Y:S01]  /*09c0*/  UMOV UR4, 0x20 ;  /* 0x0000002000047882 */ /* 0x000fe20000000000 */
[----:B------:R-:W-:Y:S02]  /*09d0*/  ULEA UR6, UR45, UR6, 0x18 ;  /* 0x000000062d067291 */ /* 0x000fe4000f8ec0ff */
[----:B------:R-:W-:-:S04]  /*09e0*/  UIADD3 UR4, UPT, UPT, -UR4, 0x100000, URZ ;  /* 0x0010000004047890 */ /* 0x000fc8000fffe1ff */
[----:B------:R-:W-:Y:S02]  /*09f0*/  USHF.L.U32 UR5, UR4, 0xb, URZ ;  /* 0x0000000b04057899 */ /* 0x000fe400080006ff */
[----:B------:R-:W-:Y:S01]  /*0a00*/  USHF.L.U32 UR4, UR4, 0x1, URZ ;  /* 0x0000000104047899 */ /* 0x000fe200080006ff */
[----:B------:R-:W-:Y:S01]  /*0a10*/  ELECT P1, URZ, PT ;  /* 0x0000000000ff782f */ /* 0x000fe20003820000 */
[----:B------:R-:W2:Y:S10]  /*0a20*/  FENCE.VIEW.ASYNC.S ;  /* 0x00000000000073c6 */ /* 0x000eb40000000000 */
[----:B--2---:R2:W3:Y:S01]  /*0a30*/  SYNCS.EXCH.64 URZ, [UR6+0xf0], UR4 ;  /* 0x0000f00406ff75b2 */ /* 0x0044e20008000100 */
[----:B------:R2:W1:Y:S01]  /*0a40*/  SYNCS.EXCH.64 URZ, [UR6+0xf8], UR4 ;  /* 0x0000f80406ff75b2 */ /* 0x0004620008000100 */
[----:B------:R-:W-:Y:S01]  /*0a50*/  NOP ;  /* 0x0000000000007918 */ /* 0x000fe20000000000 */
.L_x_12:
[----:B------:R-:W4:Y:S01]  /*0a60*/  SHFL.IDX PT, R0, R163, RZ, 0x1f ;  /* 0x00001fffa3007589 */ /* 0x000f2200000e0000 */
[----:B------:R-:W-:Y:S01]  /*0a70*/  NOP ;  /* 0x0000000000007918 */ /* 0x000fe20000000000 */
[----:B----4-:R-:W-:-:S13]  /*0a80*/  ISETP.NE.AND P1, PT, R0, 0x4, PT ;  /* 0x000000040000780c */ /* 0x010fda0003f25270 */
[----:B------:R-:W-:Y:S05]  /*0a90*/  @P1 BRA `(.L_x_13) ;  /* 0x0000000000481947 */ /* 0x000fea0003800000 */
[----:B--23--:R-:W-:Y:S01]  /*0aa0*/  UMOV UR4, 0x720 ;  /* 0x0000072000047882 */ /* 0x00cfe20000000000 */
[----:B------:R-:W-:Y:S01]  /*0ab0*/  UMOV UR6, 0x400 ;  /* 0x0000040000067882 */ /* 0x000fe20000000000 */
[----:B------:R-:W-:Y:S01]  /*0ac0*/  USEL UR4, UR4, 0x620, UP4 ;  /* 0x0000062004047887 */ /* 0x000fe2000a000000 */
        /* <DEDUP_REMOVED lines=9> */
[----:B------:R-:W2:Y:S02]  /*0b60*/  FENCE.VIEW.ASYNC.S ;  /* 0x00000000000073c6 */ /* 0x000ea40000000000 */
[----:B--2---:R4:W2:Y:S08]  /*0b70*/  SYNCS.EXCH.64 URZ, [UR6+0x100], UR8 ;  /* 0x0001000806ff75b2 */ /* 0x0048b00008000100 */
[----:B------:R4:W3:Y:S01]  /*0b80*/  SYNCS.EXCH.64 URZ, [UR6+0x110], UR4 ;  /* 0x0001100406ff75b2 */ /* 0x0008e20008000100 */
[----:B------:R4:W1:Y:S01]  /*0b90*/  SYNCS.EXCH.64 URZ, [UR6+0x108], UR8 ;  /* 0x0001080806ff75b2 */ /* 0x0008620008000100 */
[----:B------:R4:W1:Y:S02]  /*0ba0*/  SYNCS.EXCH.64 URZ, [UR6+0x118], UR4 ;  /* 0x0001180406ff75b2 */ /* 0x0008640008000100 */
[----:B----4-:R-:W-:Y:S01]  /*0bb0*/  NOP ;  /* 0x0000000000007918 */ /* 0x010fe20000000000 */
.L_x_13:
[----:B------:R-:W4:Y:S01]  /*0bc0*/  SHFL.IDX PT, R0, R163, RZ, 0x1f ;  /* 0x00001fffa3007589 */ /* 0x000f2200000e0000 */
[----:B------:R-:W-:Y:S01]  /*0bd0*/  NOP ;  /* 0x0000000000007918 */ /* 0x000fe20000000000 */
[----:B----4-:R-:W-:-:S13]  /*0be0*/  ISETP.NE.AND P1, PT, R0, 0x5, PT ;  /* 0x000000050000780c */ /* 0x010fda0003f25270 */
[----:B------:R-:W-:Y:S05]  /*0bf0*/  @P1 BRA `(.L_x_14) ;  /* 0x0000000000441947 */ /* 0x000fea0003800000 */
[----:B--23--:R-:W-:Y:S01]  /*0c00*/  UMOV UR4, 0x400 ;  /* 0x0000040000047882 */ /* 0x00cfe20000000000 */
        /* <DEDUP_REMOVED lines=16> */
.L_x_14:
[----:B------:R-:W4:Y:S01]  /*0d10*/  SHFL.IDX PT, R0, R163, RZ, 0x1f ;  /* 0x00001fffa3007589 */ /* 0x000f2200000e0000 */
[----:B------:R-:W-:Y:S01]  /*0d20*/  ISETP.NE.OR P0, PT, RZ, UR17, !P0 ;  /* 0x00000011ff007c0c */ /* 0x000fe2000c705670 */
[----:B------:R-:W-:Y:S01]  /*0d30*/  NOP ;  /* 0x0000000000007918 */ /* 0x000fe20000000000 */
[----:B----4-:R-:W-:-:S13]  /*0d40*/  ISETP.NE.AND P1, PT, R0, 0x3, PT ;  /* 0x000000030000780c */ /* 0x010fda0003f25270 */
[----:B------:R-:W-:Y:S05]  /*0d50*/  @P1 BRA `(.L_x_15) ;  /* 0x0000000000341947 */ /* 0x000fea0003800000 */
[----:B--23--:R-:W-:Y:S01]  /*0d60*/  UMOV UR4, 0x400 ;  /* 0x0000040000047882 */ /* 0x00cfe20000000000 */
[----:B------:R-:W-:Y:S01]  /*0d70*/  UMOV UR6, 0x20 ;  /* 0x0000002000067882 */ /* 0x000fe20000000000 */
[----:B------:R-:W-:Y:S02]  /*0d80*/  ULEA UR4, UR45, UR4, 0x18 ;  /* 0x000000042d047291 */ /* 0x000fe4000f8ec0ff */
[----:B------:R-:W-:-:S04]  /*0d90*/  UIADD3 UR6, UPT, UPT, -UR6, 0x100000, URZ ;  /* 0x0010000006067890 */ /* 0x000fc8000fffe1ff */
[----:B------:R-:W-:Y:S02]  /*0da0*/  USHF.L.U32 UR7, UR6, 0xb, URZ ;  /* 0x0000000b06077899 */ /* 0x000fe400080006ff */
[----:B------:R-:W-:Y:S01]  /*0db0*/  USHF.L.U32 UR6, UR6, 0x1, URZ ;  /* 0x0000000106067899 */ /* 0x000fe200080006ff */
[----:B------:R-:W-:Y:S01]  /*0dc0*/  ELECT P1, URZ, PT ;  /* 0x0000000000ff782f */ /* 0x000fe20003820000 */
[----:B------:R-:W2:Y:S10]  /*0dd0*/  FENCE.VIEW.ASYNC.S ;  /* 0x00000000000073c6 */ /* 0x000eb40000000000 */
[----:B--2---:R4:W2:Y:S01]  /*0de0*/  SYNCS.EXCH.64 URZ, [UR4+0x140], UR6 ;  /* 0x0001400604ff75b2 */ /* 0x0048a20008000100 */
[----:B------:R4:W3:Y:S01]  /*0df0*/  SYNCS.EXCH.64 URZ, [UR4+0x150], UR6 ;  /* 0x0001500604ff75b2 */ /* 0x0008e20008000100 */
[----:B------:R4:W1:Y:S01]  /*0e00*/  SYNCS.EXCH.64 URZ, [UR4+0x148], UR6 ;  /* 0x0001480604ff75b2 */ /* 0x0008620008000100 */
[----:B------:R4:W1:Y:S02]  /*0e10*/  SYNCS.EXCH.64 URZ, [UR4+0x158], UR6 ;  /* 0x0001580604ff75b2 */ /* 0x0008640008000100 */
[----:B----4-:R-:W-:Y:S01]  /*0e20*/  NOP ;  /* 0x0000000000007918 */ /* 0x010fe20000000000 */
.L_x_15:
[----:B------:R-:W-:Y:S01]  /*0e30*/  VOTEU.ALL UP0, P0 ;  /* 0x0000000000ff7886 */ /* 0x000fe20000000000 */
[----:B--23--:R-:W-:Y:S01]  /*0e40*/  UMOV UR4, 0x20 ;  /* 0x0000002000047882 */ /* 0x00cfe20000000000 */
[----:B------:R-:W2:Y:S01]  /*0e50*/  LDCU UR7, c[0x0][0x36c] ;  /* 0x00006d80ff0777ac */ /* 0x000ea20008000800 */
[----:B------:R-:W-:Y:S01]  /*0e60*/  NOP ;  /* 0x0000000000007918 */ /* 0x000fe20000000000 */
[----:B------:R-:W-:Y:S01]  /*0e70*/  LOP3.LUT R0, R174, 0x1f, RZ, 0xc0, !PT ;  /* 0x0000001fae007812 */ /* 0x000fe200078ec0ff */
[----:B------:R-:W-:Y:S01]  /*0e80*/  @!UP0 UMOV UR6, 0x400 ;  /* 0x0000040000068882 */ /* 0x000fe20000000000 */
[----:B------:R-:W-:-:S04]  /*0e90*/  @!UP0 UIADD3 UR4, UPT, UPT, -UR4, 0x100000, URZ ;  /* 0x0010000004048890 */ /* 0x000fc8000fffe1ff */
[----:B------:R-:W-:Y:S02]  /*0ea0*/  @!UP0 USHF.L.U32 UR5, UR4, 0xb, URZ ;  /* 0x0000000b04058899 */ /* 0x000fe400080006ff */
[----:B------:R-:W-:Y:S02]  /*0eb0*/  @!UP0 USHF.L.U32 UR4, UR4, 0x1, URZ ;  /* 0x0000000104048899 */ /* 0x000fe400080006ff */
[----:B------:R-:W-:Y:S01]  /*0ec0*/  @!UP0 ULEA UR6, UR45, UR6, 0x18 ;  /* 0x000000062d068291 */ /* 0x000fe2000f8ec0ff */
[----:B------:R-:W-:Y:S01]  /*0ed0*/  VOTEU.ALL UP0, P0 ;  /* 0x0000000000ff7886 */ /* 0x000fe20000000000 */
[----:B------:R-:W-:Y:S02]  /*0ee0*/  UISETP.NE.AND UP5, UPT, UR17, URZ, UPT ;  /* 0x000000ff1100728c */ /* 0x000fe4000bfa5270 */
[----:B--2---:R-:W-:Y:S01]  /*0ef0*/  UISETP.EQ.U32.AND UP6, UPT, UR7, 0x1, UPT ;  /* 0x000000010700788c */ /* 0x004fe2000bfc2070 */
[----:B------:R-:W2:Y:S07]  /*0f00*/  FENCE.VIEW.ASYNC.S ;  /* 0x00000000000073c6 */ /* 0x000eae0000000000 */
[----:B--2---:R2:W3:Y:S01]  /*0f10*/  @!UP0 SYNCS.EXCH.64 URZ, [UR6+0x160], UR4 ;  /* 0x0001600406ff85b2 */ /* 0x0044e20008000100 */
[----:B------:R-:W-:Y:S05]  /*0f20*/  BRA.U !UP6, `(.L_x_16) ;  /* 0x000000010e087547 */ /* 0x000fea000b800000 */
[----:B-1-3--:R-:W-:Y:S01]  /*0f30*/  UCGABAR_ARV ;  /* 0x00000000000079c7 */ /* 0x00afe20008000000 */
[----:B------:R-:W-:Y:S05]  /*0f40*/  BRA `(.L_x_17) ;  /* 0x0000000000047947 */ /* 0x000fea0003800000 */
.L_x_16:
[----:B-1-3--:R-:W-:Y:S01]  /*0f50*/  NOP ;  /* 0x0000000000007918 */ /* 0x00afe20000000000 */
.L_x_17:
[----:B------:R-:W1:Y:S01]  /*0f60*/  S2UR UR16, SR_CTAID.X ;  /* 0x00000000001079c3 */ /* 0x000e620000002500 */
[----:B------:R-:W-:-:S05]  /*0f70*/  CS2R.32 R164, SR_CgaSize ;  /* 0x0000000000a47805 */ /* 0x000fca0000008a00 */
[----:B------:R-:W-:-:S05]  /*0f80*/  IMAD R164, R164, -0xa0, RZ ;  /* 0xffffff60a4a47824 */ /* 0x000fca00078e02ff */
[----:B--2---:R-:W-:-:S14]  /*0f90*/  R2UR UR5, R164 ;  /* 0x00000000a40572ca */ /* 0x004fdc00000e0000 */
[----:B------:R-:W2:Y:S01]  /*0fa0*/  LDCU UR5, c[0x0][UR5+0x2b0] ;  /* 0x00005600050577ac */ /* 0x000ea20008000800 */
[----:B------:R-:W-:-:S05]  /*0fb0*/  CS2R.32 R164, SR_CgaSize ;  /* 0x0000000000a47805 */ /* 0x000fca0000008a00 */
[----:B------:R-:W-:-:S05]  /*0fc0*/  IMAD R164, R164, -0xa0, RZ ;  /* 0xffffff60a4a47824 */ /* 0x000fca00078e02ff */
[----:B------:R-:W-:-:S14]  /*0fd0*/  R2UR UR4, R164 ;  /* 0x00000000a40472ca */ /* 0x000fdc00000e0000 */
[----:B------:R-:W3:Y:S01]  /*0fe0*/  LDCU UR4, c[0x0][UR4+0x2b4] ;  /* 0x00005680040477ac */ /* 0x000ee20008000800 */
[----:B------:R-:W4:Y:S01]  /*0ff0*/  S2UR UR20, SR_CTAID.Y ;  /* 0x00000000001479c3 */ /* 0x000f220000002600 */
[----:B------:R-:W-:-:S05]  /*1000*/  CS2R.32 R164, SR_CgaSize ;  /* 0x0000000000a47805 */ /* 0x000fca0000008a00 */
[----:B------:R-:W-:-:S05]  /*1010*/  IMAD R164, R164, -0xa0, RZ ;  /* 0xffffff60a4a47824 */ /* 0x000fca00078e02ff */
[----:B------:R-:W-:-:S14]  /*1020*/  R2UR UR7, R164 ;  /* 0x00000000a40772ca */ /* 0x000fdc00000e0000 */
[----:B------:R-:W3:Y:S01]  /*1030*/  LDCU UR7, c[0x0][UR7+0x2a0] ;  /* 0x00005400070777ac */ /* 0x000ee20008000800 */
[----:B------:R-:W-:-:S05]  /*1040*/  CS2R.32 R164, SR_CgaSize ;  /* 0x0000000000a47805 */ /* 0x000fca0000008a00 */
[----:B------:R-:W-:-:S05]  /*1050*/  IMAD R164, R164, -0xa0, RZ ;  /* 0xffffff60a4a47824 */ /* 0x000fca00078e02ff */
[----:B------:R-:W-:-:S14]  /*1060*/  R2UR UR61, R164 ;  /* 0x00000000a43d72ca */ /* 0x000fdc00000e0000 */
[----:B------:R-:W3:Y:S01]  /*1070*/  LDCU UR61, c[0x0][UR61+0x2a4] ;  /* 0x000054803d3d77ac */ /* 0x000ee20008000800 */
[----:B------:R-:W-:Y:S01]  /*1080*/  UISETP.GT.U32.AND UP0, UPT, UR33, 0xffff, UPT ;  /* 0x0000ffff2100788c */ /* 0x000fe2000bf04070 */
[----:B------:R-:W3:Y:S01]  /*1090*/  LDCU UR23, c[0x0][0xb24] ;  /* 0x00016480ff1777ac */ /* 0x000ee20008000800 */
[----:B------:R-:W3:Y:S01]  /*10a0*/  LDCU UR42, c[0x0][0xb24] ;  /* 0x00016480ff2a77ac */ /* 0x000ee20008000800 */
[----:B-1----:R-:W-:Y:S01]  /*10b0*/  I2FP.F32.U32 R3, UR16 ;  /* 0x0000001000037c45 */ /* 0x002fe20008201000 */
[----:B------:R-:W1:Y:S04]  /*10c0*/  LDCU UR29, c[0x0][0xb30] ;  /* 0x00016600ff1d77ac */ /* 0x000e680008000800 */
[----:B--2---:R-:W-:Y:S01]  /*10d0*/  FMUL R3, R3, UR5 ;  /* 0x0000000503037c20 */ /* 0x004fe20008400000 */
[----:B------:R-:W-:Y:S01]  /*10e0*/  USHF.L.U32 UR22, UR45, 0xa, URZ ;  /* 0x0000000a2d167899 */ /* 0x000fe200080006ff */
[----:B----4-:R-:W-:Y:S01]  /*10f0*/  I2FP.F32.U32 R2, UR20 ;  /* 0x0000001400027c45 */ /* 0x010fe20008201000 */
[----:B------:R-:W-:Y:S01]  /*1100*/  UMOV UR11, 0x55 ;  /* 0x00000055000b7882 */ /* 0x000fe20000000000 */
[----:B------:R-:W-:-:S02]  /*1110*/  USHF.L.U32 UR46, UR16, 0x7, URZ ;  /* 0x00000007102e7899 */ /* 0x000fc400080006ff */
[----:B------:R-:W2:Y:S01]  /*1120*/  F2I.U32.TRUNC.NTZ R3, R3 ;  /* 0x0000000300037305 */ /* 0x000ea2000020f000 */
[----:B------:R-:W-:Y:S01]  /*1130*/  USEL UR21, UR33, 0xffff, !UP0 ;  /* 0x0000ffff21157887 */ /* 0x000fe2000c000000 */
[----:B---3--:R-:W-:-:S06]  /*1140*/  FMUL R2, R2, UR4 ;  /* 0x0000000402027c20 */ /* 0x008fcc0008400000 */
[----:B------:R-:W3:Y:S01]  /*1150*/  F2I.U32.TRUNC.NTZ R2, R2 ;  /* 0x0000000200027305 */ /* 0x000ee2000020f000 */
[----:B--2---:R-:W-:Y:S02]  /*1160*/  R2UR UR4, R3 ;  /* 0x00000000030472ca */ /* 0x004fe400000e0000 */
[----:B------:R-:W-:Y:S02]  /*1170*/  PRMT R3, RZ, 0x7610, R3 ;  /* 0x00007610ff037816 */ /* 0x000fe40000000003 */
[----:B---3--:R-:W-:Y:S02]  /*1180*/  R2UR UR6, R2 ;  /* 0x00000000020672ca */ /* 0x008fe400000e0000 */
[----:B------:R-:W-:-:S07]  /*1190*/  PRMT R2, RZ, 0x7610, R2 ;  /* 0x00007610ff027816 */ /* 0x000fce0000000002 */
[----:B------:R-:W-:-:S04]  /*11a0*/  UIADD3 UR5, UPT, UPT, -UR4, URZ, URZ ;  /* 0x000000ff04057290 */ /* 0x000fc8000fffe1ff */
[----:B------:R-:W-:Y:S02]  /*11b0*/  UIMAD UR5, UR7, UR5, UR16 ;  /* 0x00000005070572a4 */ /* 0x000fe4000f8e0210 */
[----:B------:R-:W-:-:S04]  /*11c0*/  UIADD3 UR4, UPT, UPT, -UR6, URZ, URZ ;  /* 0x000000ff06047290 */ /* 0x000fc8000fffe1ff */
[----:B------:R-:W-:Y:S01]  /*11d0*/  IMAD.U32 R164, RZ, RZ, UR5 ;  /* 0x00000005ffa47e24 */ /* 0x000fe2000f8e00ff */
[----:B------:R-:W-:Y:S01]  /*11e0*/  UIMAD UR61, UR61, UR4, UR20 ;  /* 0x000000043d3d72a4 */ /* 0x000fe2000f8e0214 */
[----:B-1----:R-:W-:Y:S11]  /*11f0*/  BRA.U UP5, `(.L_x_18) ;  /* 0x0000000105607547 */ /* 0x002ff6000b800000 */
[----:B------:R-:W-:-:S13]  /*1200*/  R2UR UR4, R164 ;  /* 0x00000000a40472ca */ /* 0x000fda00000e0000 */
[----:B------:R-:W-:Y:S02]  /*1210*/  UISETP.GT.U32.AND UP0, UPT, UR4, 0x1, UPT ;  /* 0x000000010400788c */ /* 0x000fe4000bf04070 */
[----:B------:R-:W-:Y:S02]  /*1220*/  ULOP3.LUT UR10, UR4, 0xfffffffe, URZ, 0xc0, !UPT ;  /* 0xfffffffe040a7892 */ /* 0x000fe4000f8ec0ff */
[----:B------:R-:W-:Y:S02]  /*1230*/  UISETP.NE.AND UP3, UPT, UR61, URZ, UP0 ;  /* 0x000000ff3d00728c */ /* 0x000fe40008765270 */
[----:B------:R-:W-:Y:S02]  /*1240*/  UISETP.NE.AND UP2, UPT, UR61, 0x1, UP0 ;  /* 0x000000013d00788c */ /* 0x000fe40008745270 */
[----:B------:R-:W-:Y:S02]  /*1250*/  UISETP.NE.AND UP1, UPT, UR61, 0x2, UP0 ;  /* 0x000000023d00788c */ /* 0x000fe40008725270 */
[----:B------:R-:W-:-:S02]  /*1260*/  UISETP.NE.AND UP0, UPT, UR61, 0x3, UP0 ;  /* 0x000000033d00788c */ /* 0x000fc40008705270 */
[----:B------:R-:W-:Y:S02]  /*1270*/  USEL UR6, URZ, 0x1, UP3 ;  /* 0x00000001ff067887 */ /* 0x000fe40009800000 */
[----:B------:R-:W-:Y:S02]  /*1280*/  USEL UR5, URZ, 0x4, UP2 ;  /* 0x00000004ff057887 */ /* 0x000fe40009000000 */
[----:B------:R-:W-:Y:S02]  /*1290*/  USEL UR4, URZ, 0x10, UP1 ;  /* 0x00000010ff047887 */ /* 0x000fe40008800000 */
[----:B------:R-:W-:Y:S02]  /*12a0*/  USEL UR9, URZ, 0x40, UP0 ;  /* 0x00000040ff097887 */ /* 0x000fe40008000000 */
[----:B------:R-:W-:Y:S02]  /*12b0*/  USEL UR8, URZ, 0x2, UP3 ;  /* 0x00000002ff087887 */ /* 0x000fe40009800000 */
[----:B------:R-:W-:-:S02]  /*12c0*/  UIADD3 UR4, UPT, UPT, UR4, UR5, UR6 ;  /* 0x0000000504047290 */ /* 0x000fc4000fffe006 */
[----:B------:R-:W-:Y:S02]  /*12d0*/  USEL UR6, URZ, 0x20, UP1 ;  /* 0x00000020ff067887 */ /* 0x000fe40008800000 */
[----:B------:R-:W-:Y:S02]  /*12e0*/  USEL UR7, URZ, 0x8, UP2 ;  /* 0x00000008ff077887 */ /* 0x000fe40009000000 */
[----:B------:R-:W-:Y:S02]  /*12f0*/  UIADD3 UR5, UPT, UPT, UR8, UR9, UR4 ;  /* 0x0000000908057290 */ /* 0x000fe4000fffe004 */
[----:B------:R-:W-:Y:S02]  /*1300*/  ULEA UR4, UR61, UR10, 0x1 ;  /* 0x0000000a3d047291 */ /* 0x000fe4000f8e08ff */
[----:B------:R-:W-:Y:S02]  /*1310*/  USEL UR8, URZ, 0x80, UP0 ;  /* 0x00000080ff087887 */ /* 0x000fe40008000000 */
[----:B------:R-:W-:-:S03]  /*1320*/  UIADD3 UR5, UPT, UPT, UR6, UR7, UR5 ;  /* 0x0000000706057290 */ /* 0x000fc6000fffe005 */
[----:B------:R-:W-:Y:S01]  /*1330*/  UMOV UR6, 0x3 ;  /* 0x0000000300067882 */ /* 0x000fe20000000000 */
[----:B------:R-:W-:Y:S02]  /*1340*/  UIADD3 UR5, UPT, UPT, UR5, UR8, URZ ;  /* 0x0000000805057290 */ /* 0x000fe4000fffe0ff */
[----:B------:R-:W-:-:S04]  /*1350*/  USHF.L.U32 UR4, UR6, UR4, URZ ;  /* 0x0000000406047299 */ /* 0x000fc800080006ff */
[----:B------:R-:W-:Y:S02]  /*1360*/  MOV R3, UR5 ;  /* 0x0000000500037c02 */ /* 0x000fe40008000f00 */
[----:B------:R-:W-:-:S07]  /*1370*/  IMAD.U32 R2, RZ, RZ, UR4 ;  /* 0x00000004ff027e24 */ /* 0x000fce000f8e00ff */
.L_x_18:
[----:B------:R-:W1:Y:S01]  /*1380*/  S2UR UR36, SR_CTAID.Z ;  /* 0x00000000002479c3 */ /* 0x000e620000002700 */
[----:B------:R-:W-:Y:S02]  /*1390*/  UISETP.GE.AND UP0, UPT, UR23, 0x1, UPT ;  /* 0x000000011700788c */ /* 0x000fe4000bf06270 */
[----:B------:R-:W-:Y:S02]  /*13a0*/  ULOP3.LUT UR21, UR21, 0xffff, URZ, 0xc0, !UPT ;  /* 0x0000ffff15157892 */ /* 0x000fe4000f8ec0ff */
[----:B------:R-:W-:Y:S02]  /*13b0*/  UISETP.NE.AND UP3, UPT, UR17, 0x2, UPT ;  /* 0x000000021100788c */ /* 0x000fe4000bf65270 */
[----:B------:R-:W-:Y:S02]  /*13c0*/  ULOP3.LUT UR22, UR22, 0x1800, URZ, 0xc0, !UPT ;  /* 0x0000180016167892 */ /* 0x000fe4000f8ec0ff */
[----:B------:R-:W-:Y:S02]  /*13d0*/  ULOP3.LUT UR46, UR46, 0x80, URZ, 0xc0, !UPT ;  /* 0x000000802e2e7892 */ /* 0x000fe4000f8ec0ff */
[----:B------:R-:W-:Y:S01]  /*13e0*/  USHF.L.U32 UR21, UR11, UR21, URZ ;  /* 0x000000150b157299 */ /* 0x000fe200080006ff */
[----:B------:R-:W-:Y:S11]  /*13f0*/  BRA.U !UP0, `(.L_x_19) ;  /* 0x0000000108d47547 */ /* 0x000ff6000b800000 */
[----:B------:R-:W2:Y:S01]  /*1400*/  LDCU.128 UR12, c[0x0][0xb10] ;  /* 0x00016200ff0c77ac */ /* 0x000ea20008000c00 */
[----:B------:R-:W3:Y:S01]  /*1410*/  LDCU UR6, c[0x0][0x370] ;  /* 0x00006e00ff0677ac */ /* 0x000ee20008000800 */
[----:B------:R-:W4:Y:S01]  /*1420*/  LDCU UR5, c[0x0][0x374] ;  /* 0x00006e80ff0577ac */ /* 0x000f220008000800 */
[----:B------:R-:W1:Y:S01]  /*1430*/  LDCU UR28, c[0x0][0xb0c] ;  /* 0x00016180ff1c77ac */ /* 0x000e620008000800 */
[----:B------:R-:W1:Y:S01]  /*1440*/  LDCU UR7, c[0x0][0xb20] ;  /* 0x00016400ff0777ac */ /* 0x000e620008000800 */
[----:B------:R-:W1:Y:S01]  /*1450*/  LDCU.64 UR8, c[0x0][0xb28] ;  /* 0x00016500ff0877ac */ /* 0x000e620008000a00 */
[----:B--2---:R-:W-:Y:S02]  /*1460*/  UISETP.NE.AND UP0, UPT, UR14, 0x1, UPT ;  /* 0x000000010e00788c */ /* 0x004fe4000bf05270 */
[----:B----4-:R-:W-:Y:S02]  /*1470*/  UIMAD.WIDE.U32 UR10, UR5, UR15, URZ ;  /* 0x0000000f050a72a5 */ /* 0x010fe4000f8e00ff */
[----:B---3--:R-:W-:-:S02]  /*1480*/  UIMAD.WIDE.U32 UR24, UR6, UR12, URZ ;  /* 0x0000000c061872a5 */ /* 0x008fc4000f8e00ff */
[----:B-1----:R-:W-:Y:S02]  /*1490*/  UISETP.NE.AND UP1, UPT, UR28, 0x1, UPT ;  /* 0x000000011c00788c */ /* 0x002fe4000bf25270 */
[----:B------:R-:W-:Y:S01]  /*14a0*/  UISETP.NE.AND UP2, UPT, UR23, 0x1, UPT ;  /* 0x000000011700788c */ /* 0x000fe2000bf45270 */
[----:B------:R-:W-:Y:S02]  /*14b0*/  UMOV UR10, UR11 ;  /* 0x0000000b000a7c82 */ /* 0x000fe40008000000 */
[----:B------:R-:W-:Y:S01]  /*14c0*/  UMOV UR24, UR25 ;  /* 0x0000001900187c82 */ /* 0x000fe20008000000 */
[----:B------:R-:W-:Y:S02]  /*14d0*/  @UP0 USHF.R.U32.HI UR5, URZ, UR7, UR10 ;  /* 0x00000007ff050299 */ /* 0x000fe4000801160a */
[----:B------:R-:W-:Y:S02]  /*14e0*/  UIMAD.WIDE.U32 UR26, UR20, UR15, URZ ;  /* 0x0000000f141a72a5 */ /* 0x000fe4000f8e00ff */
[----:B------:R-:W-:-:S02]  /*14f0*/  UIMAD.WIDE.U32 UR10, UR5, UR8, URZ ;  /* 0x00000008050a72a5 */ /* 0x000fc4000f8e00ff */
[----:B------:R-:W-:Y:S02]  /*1500*/  @UP1 USHF.R.U32.HI UR6, URZ, UR13, UR24 ;  /* 0x0000000dff061299 */ /* 0x000fe40008011618 */
[----:B------:R-:W-:Y:S02]  /*1510*/  UIMAD.WIDE.U32 UR18, UR16, UR12, URZ ;  /* 0x0000000c101272a5 */ /* 0x000fe4000f8e00ff */
[----:B------:R-:W-:Y:S01]  /*1520*/  UIMAD.WIDE.U32 UR24, UR6, UR8, URZ ;  /* 0x00000008061872a5 */ /* 0x000fe2000f8e00ff */
[----:B------:R-:W-:Y:S01]  /*1530*/  UMOV UR4, UR27 ;  /* 0x0000001b00047c82 */ /* 0x000fe20008000000 */
[----:B------:R-:W-:Y:S01]  /*1540*/  UMOV UR10, UR11 ;  /* 0x0000000b000a7c82 */ /* 0x000fe20008000000 */
[----:B------:R-:W-:Y:S02]  /*1550*/  USHF.R.U32.HI UR4, URZ, UR7, UR4 ;  /* 0x00000007ff047299 */ /* 0x000fe40008011604 */
[----:B------:R-:W-:Y:S02]  /*1560*/  @UP2 USHF.R.U32.HI UR5, URZ, UR9, UR10 ;  /* 0x00000009ff052299 */ /* 0x000fe4000801160a */
[----:B------:R-:W-:Y:S01]  /*1570*/  UMOV UR7, UR25 ;  /* 0x0000001900077c82 */ /* 0x000fe20008000000 */
[----:B------:R-:W-:Y:S01]  /*1580*/  UMOV UR18, UR19 ;  /* 0x0000001300127c82 */ /* 0x000fe20008000000 */
[----:B------:R-:W-:-:S02]  /*1590*/  @UP2 USHF.R.U32.HI UR6, URZ, UR9, UR7 ;  /* 0x00000009ff062299 */ /* 0x000fc40008011607 */
[----:B------:R-:W-:Y:S02]  /*15a0*/  USHF.R.U32.HI UR13, URZ, UR13, UR18 ;  /* 0x0000000dff0d7299 */ /* 0x000fe40008011612 */
[----:B------:R-:W-:Y:S02]  /*15b0*/  USEL UR4, UR20, UR4, !UP0 ;  /* 0x0000000414047287 */ /* 0x000fe4000c000000 */
[----:B------:R-:W-:Y:S02]  /*15c0*/  UIMAD UR7, UR5, UR23, URZ ;  /* 0x00000017050772a4 */ /* 0x000fe4000f8e02ff */
[----:B------:R-:W-:Y:S02]  /*15d0*/  USEL UR5, UR16, UR13, !UP1 ;  /* 0x0000000d10057287 */ /* 0x000fe4000c800000 */
[----:B------:R-:W-:Y:S02]  /*15e0*/  UIMAD UR12, UR6, UR23, URZ ;  /* 0x00000017060c72a4 */ /* 0x000fe4000f8e02ff */
[----:B------:R-:W-:-:S02]  /*15f0*/  UISETP.GE.AND UP0, UPT, UR4, UR7, UPT ;  /* 0x000000070400728c */ /* 0x000fc4000bf06270 */
[----:B------:R-:W-:Y:S02]  /*1600*/  UIMAD.WIDE.U32 UR10, UR4, UR8, URZ ;  /* 0x00000008040a72a5 */ /* 0x000fe4000f8e00ff */
[----:B------:R-:W-:Y:S02]  /*1610*/  UISETP.GE.OR UP0, UPT, UR5, UR12, UP0 ;  /* 0x0000000c0500728c */ /* 0x000fe40008706670 */
[----:B------:R-:W-:Y:S02]  /*1620*/  UIMAD.WIDE.U32 UR12, UR5, UR8, URZ ;  /* 0x00000008050c72a5 */ /* 0x000fe4000f8e00ff */
[----:B------:R-:W-:Y:S01]  /*1630*/  UIADD3 UR10, UPT, UPT, -UR4, URZ, URZ ;  /* 0x000000ff040a7290 */ /* 0x000fe2000fffe1ff */
[----:B------:R-:W-:Y:S01]  /*1640*/  UMOV UR8, UR11 ;  /* 0x0000000b00087c82 */ /* 0x000fe20008000000 */
[----:B------:R-:W-:Y:S02]  /*1650*/  UIADD3 UR11, UPT, UPT, -UR5, URZ, URZ ;  /* 0x000000ff050b7290 */ /* 0x000fe4000fffe1ff */
[----:B------:R-:W-:-:S03]  /*1660*/  USHF.R.U32.HI UR8, URZ, UR9, UR8 ;  /* 0x00000009ff087299 */ /* 0x000fc60008011608 */
[----:B------:R-:W-:Y:S01]  /*1670*/  @!UP0 UMOV UR7, UR13 ;  /* 0x0000000d00078c82 */ /* 0x000fe20008000000 */
[----:B------:R-:W-:Y:S02]  /*1680*/  UIMAD UR20, UR14, UR10, UR20 ;  /* 0x0000000a0e1472a4 */ /* 0x000fe4000f8e0214 */
[----:B------:R-:W-:Y:S02]  /*1690*/  USEL UR8, UR4, UR8, !UP2 ;  /* 0x0000000804087287 */ /* 0x000fe4000d000000 */
[----:B------:R-:W-:Y:S02]  /*16a0*/  @!UP0 USHF.R.U32.HI UR7, URZ, UR9, UR7 ;  /* 0x00000009ff078299 */ /* 0x000fe40008011607 */
[----:B------:R-:W-:Y:S02]  /*16b0*/  UIADD3 UR9, UPT, UPT, -UR8, URZ, URZ ;  /* 0x000000ff08097290 */ /* 0x000fe4000fffe1ff */
[----:B------:R-:W-:Y:S02]  /*16c0*/  @!UP0 USEL UR7, UR5, UR7, !UP2 ;  /* 0x0000000705078287 */ /* 0x000fe4000d000000 */
[----:B------:R-:W-:-:S02]  /*16d0*/  UIMAD UR9, UR23, UR9, UR4 ;  /* 0x00000009170972a4 */ /* 0x000fc4000f8e0204 */
[----:B------:R-:W-:Y:S02]  /*16e0*/  @!UP0 UIADD3 UR8, UPT, UPT, UR8, -UR7, URZ ;  /* 0x8000000708088290 */ /* 0x000fe4000fffe0ff */
[----:B------:R-:W-:Y:S02]  /*16f0*/  @!UP0 UIMAD UR6, UR9, UR6, UR7 ;  /* 0x00000006090682a4 */ /* 0x000fe4000f8e0207 */
[----:B------:R-:W-:Y:S02]  /*1700*/  @!UP0 UIMAD UR4, UR8, UR23, UR5 ;  /* 0x00000017080482a4 */ /* 0x000fe4000f8e0205 */
[----:B------:R-:W-:Y:S02]  /*1710*/  UIMAD UR16, UR28, UR11, UR16 ;  /* 0x0000000b1c1072a4 */ /* 0x000fe4000f8e0210 */
[----:B------:R-:W-:Y:S01]  /*1720*/  UIMAD UR20, UR4, UR14, UR20 ;  /* 0x0000000e041472a4 */ /* 0x000fe2000f8e0214 */
[----:B------:R-:W-:Y:S02]  /*1730*/  @!UP0 UMOV UR5, UR6 ;  /* 0x0000000600058c82 */ /* 0x000fe40008000000 */
[----:B------:R-:W-:-:S12]  /*1740*/  UIMAD UR16, UR5, UR28, UR16 ;  /* 0x0000001c051072a4 */ /* 0x000fd8000f8e0210 */
.L_x_19:
[----:B------:R-:W-:-:S09]  /*1750*/  UISETP.NE.AND UP0, UPT, UR29, 0x1, UPT ;  /* 0x000000011d00788c */ /* 0x000fd2000bf05270 */
[----:B------:R-:W-:Y:S05]  /*1760*/  BRA.U UP0, `(.L_x_20) ;  /* 0x0000000100447547 */ /* 0x000fea000b800000 */
[----:B------:R-:W2:Y:S01]  /*1770*/  LDCU.128 UR8, c[0x0][0xb10] ;  /* 0x00016200ff0877ac */ /* 0x000ea20008000c00 */
[----:B------:R-:W3:Y:S01]  /*1780*/  LDCU UR12, c[0x0][0xb0c] ;  /* 0x00016180ff0c77ac */ /* 0x000ee20008000800 */
[----:B------:R-:W4:Y:S01]  /*1790*/  LDCU UR13, c[0x0][0xb20] ;  /* 0x00016400ff0d77ac */ /* 0x000f220008000800 */
[----:B--2---:R-:W-:Y:S02]  /*17a0*/  UIMAD.WIDE.U32 UR6, UR16, UR8, URZ ;  /* 0x00000008100672a5 */ /* 0x004fe4000f8e00ff */
[----:B------:R-:W-:Y:S02]  /*17b0*/  UIMAD.WIDE.U32 UR4, UR20, UR11, URZ ;  /* 0x0000000b140472a5 */ /* 0x000fe4000f8e00ff */
[----:B---3--:R-:W-:Y:S02]  /*17c0*/  UISETP.NE.AND UP1, UPT, UR12, 0x1, UPT ;  /* 0x000000010c00788c */ /* 0x008fe4000bf25270 */
[----:B------:R-:W-:Y:S01]  /*17d0*/  UISETP.NE.AND UP0, UPT, UR10, 0x1, UPT ;  /* 0x000000010a00788c */ /* 0x000fe2000bf05270 */
[----:B------:R-:W-:-:S02]  /*17e0*/  UMOV UR6, UR7 ;  /* 0x0000000700067c82 */ /* 0x000fc40008000000 */
[----:B------:R-:W-:Y:S01]  /*17f0*/  UMOV UR4, UR5 ;  /* 0x0000000500047c82 */ /* 0x000fe20008000000 */
[----:B------:R-:W-:Y:S02]  /*1800*/  USHF.R.U32.HI UR6, URZ, UR9, UR6 ;  /* 0x00000009ff067299 */ /* 0x000fe40008011606 */
[----:B----4-:R-:W-:Y:S02]  /*1810*/  USHF.R.U32.HI UR4, URZ, UR13, UR4 ;  /* 0x0000000dff047299 */ /* 0x010fe40008011604 */
[----:B------:R-:W-:Y:S02]  /*1820*/  USEL UR5, UR16, UR6, !UP1 ;  /* 0x0000000610057287 */ /* 0x000fe4000c800000 */
[----:B------:R-:W-:-:S04]  /*1830*/  USEL UR4, UR20, UR4, !UP0 ;  /* 0x0000000414047287 */ /* 0x000fc8000c000000 */
[----:B------:R-:W-:Y:S02]  /*1840*/  UIADD3 UR6, UPT, UPT, UR5, -UR4, URZ ;  /* 0x8000000405067290 */ /* 0x000fe4000fffe0ff */
[----:B------:R-:W-:Y:S02]  /*1850*/  UIADD3 UR4, UPT, UPT, -UR5, UR4, URZ ;  /* 0x0000000405047290 */ /* 0x000fe4000fffe1ff */
[----:B------:R-:W-:Y:S02]  /*1860*/  UIMAD UR20, UR6, UR10, UR20 ;  /* 0x0000000a061472a4 */ /* 0x000fe4000f8e0214 */
[----:B------:R-:W-:-:S12]  /*1870*/  UIMAD UR16, UR4, UR12, UR16 ;  /* 0x0000000c041072a4 */ /* 0x000fd8000f8e0210 */
.L_x_20:
[----:B------:R-:W-:Y:S05]  /*1880*/  BRA.U !UP6, `(.L_x_21) ;  /* 0x000000010e0c7547 */ /* 0x000fea000b800000 */
[----:B------:R-:W-:Y:S01]  /*1890*/  UCGABAR_WAIT ;  /* 0x0000000000007dc7 */ /* 0x000fe20008000000 */
[----:B------:R-:W-:Y:S01]  /*18a0*/  CCTL.IVALL ;  /* 0x00000000ff00798f */ /* 0x000fe20002000000 */
[----:B------:R-:W-:Y:S05]  /*18b0*/  BRA `(.L_x_22) ;  /* 0x0000000000047947 */ /* 0x000fea0003800000 */
.L_x_21:
[----:B------:R-:W-:Y:S06]  /*18c0*/  BAR.SYNC.DEFER_BLOCKING 0x0 ;  /* 0x0000000000007b1d */ /* 0x000fec0000010000 */
.L_x_22:
[----:B------:R-:W-:Y:S05]  /*18d0*/  BRA.U UP3, `(.L_x_23) ;  /* 0x0000001503d87547 */ /* 0x000fea000b800000 */
[----:B------:R-:W2:Y:S01]  /*18e0*/  LDCU UR6, c[0x0][0x38c] ;  /* 0x00007180ff0677ac */ /* 0x000ea20008000800 */
[----:B------:R-:W-:Y:S01]  /*18f0*/  PLOP3.LUT P1, PT, PT, PT, UP4, 0x80, 0x8 ;  /* 0x000000000008781c */ /* 0x000fe20003f2f048 */
[----:B------:R-:W-:Y:S01]  /*1900*/  IMAD.MOV.U32 R12, RZ, RZ, 0x1 ;  /* 0x00000001ff0c7424 */ /* 0x000fe200078e00ff */
[----:B------:R-:W-:Y:S02]  /*1910*/  ISETP.NE.AND P2, PT, R0, RZ, P3 ;  /* 0x000000ff0000720c */ /* 0x000fe40001f45270 */
[----:B------:R-:W-:Y:S02]  /*1920*/  CS2R R10, SRZ ;  /* 0x00000000000a7805 */ /* 0x000fe4000001ff00 */
[----:B------:R-:W-:Y:S01]  /*1930*/  PLOP3.LUT P1, PT, P1, PT, PT, 0x8, 0x80 ;  /* 0x000000000080781c */ /* 0x000fe20000f2e170 */
[----:B------:R-:W-:Y:S01]  /*1940*/  IMAD.MOV.U32 R9, RZ, RZ, RZ ;  /* 0x000000ffff097224 */ /* 0x000fe200078e00ff */
[----:B------:R-:W3:Y:S01]  /*1950*/  LDCU UR38, c[0x0][0x370] ;  /* 0x00006e00ff2677ac */ /* 0x000ee20008000800 */
[----:B------:R-:W-:Y:S01]  /*1960*/  IMAD.MOV.U32 R8, RZ, RZ, 0x1 ;  /* 0x00000001ff087424 */ /* 0x000fe200078e00ff */
[----:B------:R-:W4:Y:S01]  /*1970*/  LDCU.64 UR26, c[0x0][0x348] ;  /* 0x00006900ff1a77ac */ /* 0x000f220008000a00 */
[----:B------:R-:W-:Y:S01]  /*1980*/  ULEA.HI UR43, UR22, UR46, URZ, 0x1a ;  /* 0x0000002e162b7291 */ /* 0x000fe2000f8fd0ff */
[----:B------:R-:W1:Y:S01]  /*1990*/  LDCU UR37, c[0x0][0x374] ;  /* 0x00006e80ff2577ac */ /* 0x000e620008000800 */
[----:B--2---:R-:W-:-:S02]  /*19a0*/  UIADD3 UR5, UPT, UPT, UR6, 0x3f, URZ ;  /* 0x0000003f06057890 */ /* 0x004fc4000fffe0ff */
[----:B------:R-:W-:Y:S02]  /*19b0*/  UIADD3 UR47, UPT, UPT, UR6, 0x7e, URZ ;  /* 0x0000007e062f7890 */ /* 0x000fe4000fffe0ff */
[----:B------:R-:W-:Y:S01]  /*19c0*/  USHF.R.S32.HI UR4, URZ, 0x1f, UR5 ;  /* 0x0000001fff047899 */ /* 0x000fe20008011405 */
[----:B------:R-:W-:-:S03]  /*19d0*/  UMOV UR7, URZ ;  /* 0x000000ff00077c82 */ /* 0x000fc60008000000 */
[----:B------:R-:W-:Y:S02]  /*19e0*/  ULEA.HI UR4, UR4, UR5, URZ, 0x6 ;  /* 0x0000000504047291 */ /* 0x000fe4000f8f30ff */
[----:B------:R-:W-:Y:S02]  /*19f0*/  UIADD3 UR5, UPT, UPT, UR6, -0x1, URZ ;  /* 0xffffffff06057890 */ /* 0x000fe4000fffe0ff */
[----:B------:R-:W-:Y:S02]  /*1a00*/  USHF.R.S32.HI UR40, URZ, 0x6, UR4 ;  /* 0x00000006ff287899 */ /* 0x000fe40008011404 */
[----:B------:R-:W-:Y:S02]  /*1a10*/  UISETP.GE.U32.AND UP1, UPT, UR5, -0x7f, UPT ;  /* 0xffffff810500788c */ /* 0x000fe4000bf26070 */
[----:B------:R-:W-:-:S04]  /*1a20*/  UISETP.LT.U32.AND UP0, UPT, UR40, 0xb, UPT ;  /* 0x0000000b2800788c */ /* 0x000fc8000bf01070 */
[----:B------:R-:W-:Y:S02]  /*1a30*/  USEL UR39, UR40, 0xb, UP0 ;  /* 0x0000000b28277887 */ /* 0x000fe40008000000 */
[----:B------:R-:W-:Y:S02]  /*1a40*/  UISETP.NE.AND UP0, UPT, UR17, URZ, UPT ;  /* 0x000000ff1100728c */ /* 0x000fe4000bf05270 */
[----:B------:R-:W-:Y:S02]  /*1a50*/  UIADD3 UR4, UPT, UPT, UR39, -0x1, URZ ;  /* 0xffffffff27047890 */ /* 0x000fe4000fffe0ff */
[----:B------:R-:W-:Y:S02]  /*1a60*/  @UP1 UIADD3 UR4, UPT, UPT, UR39, URZ, URZ ;  /* 0x000000ff27041290 */ /* 0x000fe4000fffe0ff */
[----:B------:R-:W-:Y:S02]  /*1a70*/  USEL UR23, UR41, 0x2, UP0 ;  /* 0x0000000229177887 */ /* 0x000fe40008000000 */
[----:B------:R-:W-:-:S02]  /*1a80*/  UIADD3 UR44, UPT, UPT, UR40, -UR39, URZ ;  /* 0x80000027282c7290 */ /* 0x000fc4000fffe0ff */
[----:B------:R-:W-:Y:S02]  /*1a90*/  UIADD3 UR25, UPT, UPT, UR4, 0x1, URZ ;  /* 0x0000000104197890 */ /* 0x000fe4000fffe0ff */
[----:B-1-34-:R-:W-:-:S12]  /*1aa0*/  UIADD3 UR41, UPT, UPT, -UR4, URZ, URZ ;  /* 0x000000ff04297290 */ /* 0x01afd8000fffe1ff */
.L_x_43:
[----:B------:R-:W-:Y:S01]  /*1ab0*/  UISETP.NE.AND UP0, UPT, UR45, URZ, UPT ;  /* 0x000000ff2d00728c */ /* 0x000fe2000bf05270 */
[----:B-1----:R-:W1:Y:S08]  /*1ac0*/  S2UR UR45, SR_CgaCtaId ;  /* 0x00000000002d79c3 */ /* 0x002e700000008800 */
[----:B------:R-:W-:Y:S05]  /*1ad0*/  BRA.U UP0, `(.L_x_24) ;  /* 0x0000000100347547 */ /* 0x000fea000b800000 */
[----:B------:R-:W2:Y:S01]  /*1ae0*/  S2R R0, SR_CgaCtaId ;  /* 0x0000000000007919 */ /* 0x000ea20000008800 */
[----:B------:R-:W-:Y:S02]  /*1af0*/  MOV R3, 0x400 ;  /* 0x0000040000037802 */ /* 0x000fe40000000f00 */
[----:B------:R-:W-:Y:S02]  /*1b00*/  SHF.L.U32 R2, R8, 0x1f, RZ ;  /* 0x0000001f08027819 */ /* 0x000fe400000006ff */
[----:B--2---:R-:W-:-:S05]  /*1b10*/  LEA R0, R0, R3, 0x18 ;  /* 0x0000000300007211 */ /* 0x004fca00078ec0ff */
[----:B------:R-:W-:-:S04]  /*1b20*/  IMAD R3, R9, 0x8, R0 ;  /* 0x0000000809037824 */ /* 0x000fc800078e0200 */
[----:B------:R-:W2:Y:S02]  /*1b30*/  SYNCS.PHASECHK.TRANS64.TRYWAIT P0, [R3+URZ+0x150], R2 ;  /* 0x00015002030075a7 */ /* 0x000ea400080011ff */
[----:B--2---:R-:W-:Y:S05]  /*1b40*/  @!P0 BRA `(.L_x_25) ;  /* 0x000000a400688947 */ /* 0x004fea0003800000 */
.L_x_152:
[----:B------:R-:W-:Y:S01]  /*1b50*/  VIADD R9, R9, 0x1 ;  /* 0x0000000109097836 */ /* 0x000fe20000000000 */
[----:B------:R2:W-:Y:S04]  /*1b60*/  SYNCS.ARRIVE.TRANS64.A1T0 RZ, [R3+URZ+0x140], RZ ;  /* 0x000140ff03ff79a7 */ /* 0x0005e800081000ff */
[----:B------:R-:W-:-:S04]  /*1b70*/  ISETP.NE.AND P0, PT, R9, 0x2, PT ;  /* 0x000000020900780c */ /* 0x000fc80003f05270 */
[----:B------:R-:W-:Y:S02]  /*1b80*/  SEL R9, R9, RZ, P0 ;  /* 0x000000ff09097207 */ /* 0x000fe40000000000 */
[----:B--2---:R-:W-:-:S04]  /*1b90*/  SEL R3, RZ, 0x1, P0 ;  /* 0x00000001ff037807 */ /* 0x004fc80000000000 */
[----:B------:R-:W-:-:S07]  /*1ba0*/  LOP3.LUT R8, R8, R3, RZ, 0x3c, !PT ;  /* 0x0000000308087212 */ /* 0x000fce00078e3cff */
.L_x_24:
[----:B------:R-:W-:Y:S01]  /*1bb0*/  UMOV UR6, 0x400 ;  /* 0x0000040000067882 */ /* 0x000fe20000000000 */
[----:B------:R-:W-:Y:S01]  /*1bc0*/  SHF.L.U32 R0, R12, 0x1f, RZ ;  /* 0x0000001f0c007819 */ /* 0x000fe200000006ff */
[----:B-1----:R-:W-:Y:S02]  /*1bd0*/  ULEA UR6, UR45, UR6, 0x18 ;  /* 0x000000062d067291 */ /* 0x002fe4000f8ec0ff */
[----:B------:R-:W-:Y:S02]  /*1be0*/  UISETP.GE.U32.AND UP0, UPT, UR47, 0x7f, UPT ;  /* 0x0000007f2f00788c */ /* 0x000fe4000bf06070 */
[----:B------:R-:W-:Y:S02]  /*1bf0*/  ULEA UR4, UR7, UR6, 0x3 ;  /* 0x0000000607047291 */ /* 0x000fe4000f8e18ff */
[----:B------:R-:W-:Y:S01]  /*1c00*/  ULEA UR11, UR20, UR46, 0x8 ;  /* 0x0000002e140b7291 */ /* 0x000fe2000f8e40ff */
[----:B------:R-:W-:-:S06]  /*1c10*/  UMOV UR13, URZ ;  /* 0x000000ff000d7c82 */ /* 0x000fcc0008000000 */
[----:B------:R1:W2:Y:S01]  /*1c20*/  SYNCS.PHASECHK.TRANS64.TRYWAIT P0, [UR4+0x58], R0 ;  /* 0x00005800ff0075a7 */ /* 0x0002a20008001104 */
[----:B------:R-:W-:-:S04]  /*1c30*/  ULEA.HI UR4, UR16, UR16, URZ, 0x1 ;  /* 0x0000001010047291 */ /* 0x000fc8000f8f08ff */
[----:B------:R-:W-:-:S04]  /*1c40*/  USHF.L.U32 UR4, UR4, 0x7, URZ ;  /* 0x0000000704047899 */ /* 0x000fc800080006ff */
[----:B------:R-:W-:-:S04]  /*1c50*/  ULOP3.LUT UR35, UR4, 0xffffff00, URZ, 0xc0, !UPT ;  /* 0xffffff0004237892 */ /* 0x000fc8000f8ec0ff */
[----:B------:R-:W-:Y:S01]  /*1c60*/  UIADD3 UR35, UPT, UPT, UR43, UR35, URZ ;  /* 0x000000232b237290 */ /* 0x000fe2000fffe0ff */
[----:B------:R-:W-:Y:S11]  /*1c70*/  BRA.U !UP0, `(.L_x_26) ;  /* 0x0000000108c47547 */ /* 0x000ff6000b800000 */
[----:B------:R-:W-:Y:S01]  /*1c80*/  UMOV UR16, UR41 ;  /* 0x0000002900107c82 */ /* 0x000fe20008000000 */
[----:B------:R-:W-:Y:S01]  /*1c90*/  UMOV UR4, UR7 ;  /* 0x0000000700047c82 */ /* 0x000fe20008000000 */
[----:B------:R-:W-:-:S05]  /*1ca0*/  UMOV UR34, URZ ;  /* 0x000000ff00227c82 */ /* 0x000fca0008000000 */
.L_x_32:
[----:B------:R-:W-:Y:S01]  /*1cb0*/  ULEA UR33, UR4, UR6, 0x3 ;  /* 0x0000000604217291 */ /* 0x000fe2000f8e18ff */
[----:B------:R-:W-:Y:S01]  /*1cc0*/  @P3 MOV R2, 0x8000 ;  /* 0x0000800000023802 */ /* 0x000fe20000000f00 */
[----:B--234-:R-:W-:Y:S10]  /*1cd0*/  @P0 BRA `(.L_x_27) ;  /* 0x00000000000c0947 */ /* 0x01cff40003800000 */
[----:B------:R-:W-:-:S04]  /*1ce0*/  SHF.L.U32 R3, R12, 0x1f, RZ ;  /* 0x0000001f0c037819 */ /* 0x000fc800000006ff */
[----:B------:R-:W2:Y:S02]  /*1cf0*/  SYNCS.PHASECHK.TRANS64.TRYWAIT P0, [UR33+0x58], R3 ;  /* 0x00005803ff0075a7 */ /* 0x000ea40008001121 */
[----:B--2---:R-:W-:Y:S05]  /*1d00*/  @!P0 BRA `(.L_x_28) ;  /* 0x000000a4000c8947 */ /* 0x004fea0003800000 */
.L_x_27:
[----:B------:R2:W-:Y:S01]  /*1d10*/  @P3 SYNCS.ARRIVE.TRANS64 RZ, [UR33], R2 ;  /* 0x00000002ffff39a7 */ /* 0x0005e20008000021 */
[----:B------:R-:W-:Y:S02]  /*1d20*/  ULOP3.LUT UR5, UR23, 0x2, URZ, 0xfc, !UPT ;  /* 0x0000000217057892 */ /* 0x000fe4000f8efcff */
[----:B------:R-:W-:Y:S02]  /*1d30*/  UIADD3 UR16, UPT, UPT, UR16, 0x1, URZ ;  /* 0x0000000110107890 */ /* 0x000fe4000fffe0ff */
[----:B------:R-:W-:Y:S02]  /*1d40*/  UISETP.NE.AND UP0, UPT, UR5, 0x2, UPT ;  /* 0x000000020500788c */ /* 0x000fe4000bf05270 */
[----:B------:R-:W-:-:S07]  /*1d50*/  UISETP.NE.AND UP2, UPT, UR16, 0x1, UPT ;  /* 0x000000011000788c */ /* 0x000fce000bf45270 */
[----:B------:R-:W-:Y:S05]  /*1d60*/  BRA.U UP0, `(.L_x_29) ;  /* 0x0000000100047547 */ /* 0x000fea000b800000 */
[----:B------:R-:W-:Y:S05]  /*1d70*/  BPT.TRAP 0x1 ;  /* 0x000000040000795c */ /* 0x000fea0000300000 */
.L_x_29:
[----:B------:R-:W-:Y:S04]  /*1d80*/  BSSY.RECONVERGENT B0, `(.L_x_30) ;  /* 0x0000003000007945 */ /* 0x000fe80003800200 */
[----:B------:R-:W-:Y:S05]  /*1d90*/  @!P2 BRA `(.L_x_31) ;  /* 0x000000000004a947 */ /* 0x000fea0003800000 */
[----:B------:R-:W-:Y:S05]  /*1da0*/  BPT.TRAP 0x1 ;  /* 0x000000040000795c */ /* 0x000fea0000300000 */
.L_x_31:
[----:B------:R-:W-:Y:S05]  /*1db0*/  BSYNC.RECONVERGENT B0 ;  /* 0x0000000000007941 */ /* 0x000fea0003800200 */
.L_x_30:
[----:B------:R-:W-:Y:S02]  /*1dc0*/  UIADD3 UR5, UPT, UPT, UR4, 0x1, URZ ;  /* 0x0000000104057890 */ /* 0x000fe4000fffe0ff */
[----:B------:R-:W-:Y:S02]  /*1dd0*/  UIADD3 UR14, UP1, UPT, UR26, 0x80, URZ ;  /* 0x000000801a0e7890 */ /* 0x000fe4000ff3e0ff */
[----:B------:R-:W-:Y:S02]  /*1de0*/  UISETP.NE.AND UP0, UPT, UR5, 0xb, UPT ;  /* 0x0000000b0500788c */ /* 0x000fe4000bf05270 */
[----:B------:R-:W-:Y:S02]  /*1df0*/  ULOP3.LUT UR33, UR33, 0xfefffff8, URZ, 0xc0, !UPT ;  /* 0xfefffff821217892 */ /* 0x000fe4000f8ec0ff */
[----:B------:R-:W-:Y:S02]  /*1e00*/  USEL UR8, URZ, 0x1, UP0 ;  /* 0x00000001ff087887 */ /* 0x000fe40008000000 */
[----:B------:R-:W-:-:S02]  /*1e10*/  USEL UR7, UR5, URZ, UP0 ;  /* 0x000000ff05077287 */ /* 0x000fc40008000000 */
[----:B------:R-:W-:Y:S02]  /*1e20*/  UIADD3.X UR15, UPT, UPT, URZ, UR27, URZ, UP1, !UPT ;  /* 0x0000001bff0f7290 */ /* 0x000fe40008ffe4ff */
[----:B------:R-:W-:Y:S01]  /*1e30*/  ULEA UR5, UR7, UR6, 0x3 ;  /* 0x0000000607057291 */ /* 0x000fe2000f8e18ff */
[----:B------:R-:W-:Y:S01]  /*1e40*/  LOP3.LUT R12, R12, UR8, RZ, 0x3c, !PT ;  /* 0x000000080c0c7c12 */ /* 0x000fe2000f8e3cff */
[----:B------:R-:W-:Y:S02]  /*1e50*/  USHF.L.U32 UR8, UR4, 0xd, URZ ;  /* 0x0000000d04087899 */ /* 0x000fe400080006ff */
[----:B------:R-:W-:Y:S01]  /*1e60*/  UIADD3 UR4, UP0, UPT, UR26, 0x180, URZ ;  /* 0x000001801a047890 */ /* 0x000fe2000ff1e0ff */
[----:B-1----:R-:W-:Y:S01]  /*1e70*/  SHF.L.U32 R0, R12, 0x1f, RZ ;  /* 0x0000001f0c007819 */ /* 0x002fe200000006ff */
[----:B------:R-:W-:Y:S02]  /*1e80*/  ULOP3.LUT UR32, UR8, UR22, URZ, 0xfc, !UPT ;  /* 0x0000001608207292 */ /* 0x000fe4000f8efcff */
[----:B------:R-:W-:Y:S01]  /*1e90*/  UPRMT UR13, URZ, 0x5410, UR21 ;  /* 0x00005410ff0d7896 */ /* 0x000fe20008000015 */
[----:B------:R3:W4:Y:S01]  /*1ea0*/  SYNCS.PHASECHK.TRANS64.TRYWAIT P0, [UR5+0x58], R0 ;  /* 0x00005800ff0075a7 */ /* 0x0007220008001105 */
[----:B------:R-:W-:-:S02]  /*1eb0*/  UIADD3 UR32, UPT, UPT, UR6, 0xc400, UR32 ;  /* 0x0000c40006207890 */ /* 0x000fc4000fffe020 */
[----:B------:R-:W-:Y:S02]  /*1ec0*/  UIADD3 UR8, UPT, UPT, UR6, 0x22400, UR8 ;  /* 0x0002240006087890 */ /* 0x000fe4000fffe008 */
[----:B------:R-:W-:Y:S01]  /*1ed0*/  UIADD3.X UR5, UPT, UPT, URZ, UR27, URZ, UP0, !UPT ;  /* 0x0000001bff057290 */ /* 0x000fe200087fe4ff */
[----:B------:R-:W-:Y:S01]  /*1ee0*/  UMOV UR18, 0x0 ;  /* 0x0000000000127882 */ /* 0x000fe20000000000 */
[----:B------:R-:W-:Y:S01]  /*1ef0*/  UMOV UR19, 0x10000000 ;  /* 0x1000000000137882 */ /* 0x000fe20000000000 */
[----:B------:R-:W-:Y:S01]  /*1f00*/  UMOV UR10, UR34 ;  /* 0x00000022000a7c82 */ /* 0x000fe20008000000 */
[----:B------:R-:W-:Y:S01]  /*1f10*/  UMOV UR12, UR36 ;  /* 0x00000024000c7c82 */ /* 0x000fe20008000000 */
[----:B------:R-:W-:Y:S01]  /*1f20*/  UMOV UR9, UR33 ;  /* 0x0000002100097c82 */ /* 0x000fe20008000000 */
[----:B------:R1:W-:Y:S03]  /*1f30*/  UTMALDG.3D.MULTICAST.2CTA [UR32], [UR14], UR13, desc[UR18] ;  /* 0x000012200e0073b4 */ /* 0x0003e6000821180d */
[----:B------:R2:W-:Y:S01]  /*1f40*/  UTMALDG.3D.2CTA [UR8], [UR4], desc[UR18] ;  /* 0x00001208040075b4 */ /* 0x0005e20008211000 */
[----:B-1----:R-:W-:Y:S01]  /*1f50*/  UIADD3 UR34, UPT, UPT, UR34, 0x40, URZ ;  /* 0x0000004022227890 */ /* 0x002fe2000fffe0ff */
[----:B------:R-:W-:Y:S01]  /*1f60*/  UMOV UR13, UR25 ;  /* 0x00000019000d7c82 */ /* 0x000fe20008000000 */
[----:B--2---:R-:W-:Y:S01]  /*1f70*/  UMOV UR4, UR7 ;  /* 0x0000000700047c82 */ /* 0x004fe20008000000 */
[----:B------:R-:W-:Y:S09]  /*1f80*/  BRA.U UP2, `(.L_x_32) ;  /* 0xfffffffd02487547 */ /* 0x000ff2000b83ffff */
.L_x_26:
[----:B------:R-:W-:Y:S01]  /*1f90*/  ULEA UR4, UR7, UR6, 0x3 ;  /* 0x0000000607047291 */ /* 0x000fe2000f8e18ff */
[----:B-1-3--:R-:W-:Y:S01]  /*1fa0*/  SHF.L.U32 R0, R12, 0x1f, RZ ;  /* 0x0000001f0c007819 */ /* 0x00afe200000006ff */
[----:B------:R-:W-:Y:S01]  /*1fb0*/  @!P1 SYNCS.ARRIVE.TRANS64.A1T0 RZ, [UR6+0xf8], RZ ;  /* 0x0000f8ffffff99a7 */ /* 0x000fe20008100006 */
[----:B------:R-:W-:-:S06]  /*1fc0*/  UISETP.GT.AND UP0, UPT, UR40, UR39, UPT ;  /* 0x000000272800728c */ /* 0x000fcc000bf04270 */
[----:B--2-4-:R1:W2:Y:S03]  /*1fd0*/  SYNCS.PHASECHK.TRANS64.TRYWAIT P0, [UR4+0x58], R0 ;  /* 0x00005800ff0075a7 */ /* 0x0142a60008001104 */
[----:B------:R-:W-:Y:S05]  /*1fe0*/  BRA.U !UP0, `(.L_x_33) ;  /* 0x0000000108c47547 */ /* 0x000fea000b800000 */
[----:B------:R-:W-:Y:S01]  /*1ff0*/  UIADD3 UR24, UPT, UPT, UR44, UR13, URZ ;  /* 0x0000000d2c187290 */ /* 0x000fe2000fffe0ff */
[----:B------:R-:W-:-:S11]  /*2000*/  UMOV UR4, UR7 ;  /* 0x0000000700047c82 */ /* 0x000fd60008000000 */
.L_x_39:
[----:B------:R-:W-:Y:S01]  /*2010*/  ULEA UR17, UR4, UR6, 0x3 ;  /* 0x0000000604117291 */ /* 0x000fe2000f8e18ff */
[----:B--2---:R-:W-:Y:S01]  /*2020*/  @P3 MOV R2, 0x8000 ;  /* 0x0000800000023802 */ /* 0x004fe20000000f00 */
[----:B--2-4-:R-:W-:Y:S10]  /*2030*/  @P0 BRA `(.L_x_34) ;  /* 0x00000000000c0947 */ /* 0x014ff40003800000 */
[----:B------:R-:W-:-:S04]  /*2040*/  SHF.L.U32 R3, R12, 0x1f, RZ ;  /* 0x0000001f0c037819 */ /* 0x000fc800000006ff */
[----:B------:R-:W2:Y:S02]  /*2050*/  SYNCS.PHASECHK.TRANS64.TRYWAIT P0, [UR17+0x58], R3 ;  /* 0x00005803ff0075a7 */ /* 0x000ea40008001111 */
[----:B--2---:R-:W-:Y:S05]  /*2060*/  @!P0 BRA `(.L_x_35) ;  /* 0x000000a0004c8947 */ /* 0x004fea0003800000 */
.L_x_34:
[----:B------:R2:W-:Y:S01]  /*2070*/  @P3 SYNCS.ARRIVE.TRANS64 RZ, [UR17], R2 ;  /* 0x00000002ffff39a7 */ /* 0x0005e20008000011 */
[----:B------:R-:W-:-:S04]  /*2080*/  ULOP3.LUT UR5, UR23, 0x2, URZ, 0xfc, !UPT ;  /* 0x0000000217057892 */ /* 0x000fc8000f8efcff */
[----:B------:R-:W-:-:S09]  /*2090*/  UISETP.NE.AND UP0, UPT, UR5, 0x2, UPT ;  /* 0x000000020500788c */ /* 0x000fd2000bf05270 */
[----:B------:R-:W-:Y:S05]  /*20a0*/  BRA.U UP0, `(.L_x_36) ;  /* 0x0000000100047547 */ /* 0x000fea000b800000 */
[----:B------:R-:W-:Y:S05]  /*20b0*/  BPT.TRAP 0x1 ;  /* 0x000000040000795c */ /* 0x000fea0000300000 */
.L_x_36:
[----:B------:R-:W-:Y:S04]  /*20c0*/  BSSY.RECONVERGENT B0, `(.L_x_37) ;  /* 0x0000003000007945 */ /* 0x000fe80003800200 */
[----:B------:R-:W-:Y:S05]  /*20d0*/  @!P2 BRA `(.L_x_38) ;  /* 0x000000000004a947 */ /* 0x000fea0003800000 */
[----:B------:R-:W-:Y:S05]  /*20e0*/  BPT.TRAP 0x1 ;  /* 0x000000040000795c */ /* 0x000fea0000300000 */
.L_x_38:
[----:B------:R-:W-:Y:S05]  /*20f0*/  BSYNC.RECONVERGENT B0 ;  /* 0x0000000000007941 */ /* 0x000fea0003800200 */
.L_x_37:
[----:B------:R-:W-:Y:S02]  /*2100*/  UIADD3 UR5, UPT, UPT, UR4, 0x1, URZ ;  /* 0x0000000104057890 */ /* 0x000fe4000fffe0ff */
[----:B------:R-:W-:Y:S02]  /*2110*/  USHF.L.U32 UR18, UR13, 0x6, URZ ;  /* 0x000000060d127899 */ /* 0x000fe400080006ff */
[----:B------:R-:W-:Y:S02]  /*2120*/  UISETP.NE.AND UP0, UPT, UR5, 0xb, UPT ;  /* 0x0000000b0500788c */ /* 0x000fe4000bf05270 */
[----:B------:R-:W-:Y:S02]  /*2130*/  ULOP3.LUT UR17, UR17, 0xfefffff8, URZ, 0xc0, !UPT ;  /* 0xfefffff811117892 */ /* 0x000fe4000f8ec0ff */
[----:B------:R-:W-:Y:S02]  /*2140*/  USEL UR8, URZ, 0x1, UP0 ;  /* 0x00000001ff087887 */ /* 0x000fe40008000000 */
[----:B------:R-:W-:-:S02]  /*2150*/  USEL UR7, UR5, URZ, UP0 ;  /* 0x000000ff05077287 */ /* 0x000fc40008000000 */
[----:B------:R-:W-:Y:S02]  /*2160*/  UIADD3 UR14, UP0, UPT, UR26, 0x180, URZ ;  /* 0x000001801a0e7890 */ /* 0x000fe4000ff1e0ff */
        /* <DEDUP_REMOVED lines=9> */
[----:B------:R-:W-:Y:S02]  /*2200*/  UIADD3.X UR5, UPT, UPT, URZ, UR27, URZ, UP1, !UPT ;  /* 0x0000001bff057290 */ /* 0x000fe40008ffe4ff */
[----:B------:R-:W-:Y:S02]  /*2210*/  UIADD3 UR8, UPT, UPT, UR6, 0x22400, UR8 ;  /* 0x0002240006087890 */ /* 0x000fe4000fffe008 */
[----:B------:R-:W-:Y:S01]  /*2220*/  UIADD3.X UR15, UPT, UPT, URZ, UR27, URZ, UP0, !UPT ;  /* 0x0000001bff0f7290 */ /* 0x000fe200087fe4ff */
[----:B------:R-:W-:Y:S01]  /*2230*/  UMOV UR28, 0x0 ;  /* 0x00000000001c7882 */ /* 0x000fe20000000000 */
[----:B------:R-:W-:Y:S01]  /*2240*/  UMOV UR29, 0x10000000 ;  /* 0x10000000001d7882 */ /* 0x000fe20000000000 */
[----:B------:R-:W-:Y:S01]  /*2250*/  UMOV UR19, UR35 ;  /* 0x0000002300137c82 */ /* 0x000fe20008000000 */
[----:B------:R-:W-:Y:S01]  /*2260*/  UMOV UR20, UR36 ;  /* 0x0000002400147c82 */ /* 0x000fe20008000000 */
[----:B------:R-:W-:Y:S01]  /*2270*/  UMOV UR12, UR36 ;  /* 0x00000024000c7c82 */ /* 0x000fe20008000000 */
[----:B------:R1:W-:Y:S01]  /*2280*/  UTMALDG.3D.MULTICAST.2CTA [UR16], [UR4], UR10, desc[UR28] ;  /* 0x00001c10040073b4 */ /* 0x0003e2000821180a */
[----:B------:R-:W-:Y:S01]  /*2290*/  UMOV UR9, UR17 ;  /* 0x0000001100097c82 */ /* 0x000fe20008000000 */
[----:B------:R-:W-:-:S04]  /*22a0*/  UIADD3 UR13, UPT, UPT, UR13, 0x1, URZ ;  /* 0x000000010d0d7890 */ /* 0x000fc8000fffe0ff */
[----:B------:R-:W-:Y:S01]  /*22b0*/  UISETP.NE.AND UP0, UPT, UR13, UR24, UPT ;  /* 0x000000180d00728c */ /* 0x000fe2000bf05270 */
[----:B-1----:R-:W-:Y:S01]  /*22c0*/  UMOV UR10, UR18 ;  /* 0x00000012000a7c82 */ /* 0x002fe20008000000 */
[----:B------:R-:W-:Y:S01]  /*22d0*/  UMOV UR4, UR7 ;  /* 0x0000000700047c82 */ /* 0x000fe20008000000 */
[----:B------:R3:W-:Y:S06]  /*22e0*/  UTMALDG.3D.2CTA [UR8], [UR14], desc[UR28] ;  /* 0x00001c080e0075b4 */ /* 0x0007ec0008211000 */
[----:B---3--:R-:W-:Y:S05]  /*22f0*/  BRA.U UP0, `(.L_x_39) ;  /* 0xfffffffd00447547 */ /* 0x008fea000b83ffff */
.L_x_33:
[C---:B------:R-:W-:Y:S01]  /*2300*/  LEA R3, R11.reuse, UR6, 0x3 ;  /* 0x000000060b037c11 */ /* 0x040fe2000f8e18ff */
[----:B------:R-:W-:Y:S01]  /*2310*/  NOP ;  /* 0x0000000000007918 */ /* 0x000fe20000000000 */
[----:B-1----:R-:W-:Y:S02]  /*2320*/  SHF.L.U32 R0, R10, 0x1f, RZ ;  /* 0x0000001f0a007819 */ /* 0x002fe400000006ff */
[----:B------:R-:W-:Y:S02]  /*2330*/  LEA R5, R11, UR6, 0x4 ;  /* 0x000000060b057c11 */ /* 0x000fe4000f8e20ff */
[----:B--2-4-:R-:W1:Y:S02]  /*2340*/  SYNCS.PHASECHK.TRANS64.TRYWAIT P0, [R3+URZ+0x100], R0 ;  /* 0x00010000030075a7 */ /* 0x014e6400080011ff */
[----:B-1----:R-:W-:Y:S05]  /*2350*/  @!P0 BRA `(.L_x_40) ;  /* 0x0000009c00a88947 */ /* 0x002fea0003800000 */
.L_x_155:
[----:B------:R-:W2:Y:S01]  /*2360*/  LDS.128 R4, [R5+0x170] ;  /* 0x0001700005047984 */ /* 0x000ea20000000c00 */
[----:B------:R-:W-:Y:S01]  /*2370*/  UISETP.GE.AND UP0, UPT, UR42, 0x1, UPT ;  /* 0x000000012a00788c */ /* 0x000fe2000bf06270 */
[----:B------:R-:W-:Y:S01]  /*2380*/  @!PT LDS RZ, [RZ] ;  /* 0x00000000fffff984 */ /* 0x000fe20000000800 */
[----:B------:R-:W-:Y:S01]  /*2390*/  @!PT LDS RZ, [RZ] ;  /* 0x00000000fffff984 */ /* 0x000fe20000000800 */
[----:B------:R-:W-:Y:S01]  /*23a0*/  @!PT LDS RZ, [RZ] ;  /* 0x00000000fffff984 */ /* 0x000fe20000000800 */
[----:B------:R-:W-:Y:S01]  /*23b0*/  @!PT LDS RZ, [RZ] ;  /* 0x00000000fffff984 */ /* 0x000fe20000000800 */
[----:B------:R3:W-:Y:S06]  /*23c0*/  MEMBAR.ALL.CTA ;  /* 0x0000000000007992 */ /* 0x0007ec0000008000 */
[----:B---3--:R-:W3:Y:S01]  /*23d0*/  FENCE.VIEW.ASYNC.S ;  /* 0x00000000000073c6 */ /* 0x008ee20000000000 */
[----:B--2---:R-:W-:-:S13]  /*23e0*/  LOP3.LUT P0, RZ, R6, 0x1, RZ, 0xc0, !PT ;  /* 0x0000000106ff7812 */ /* 0x004fda000780c0ff */
[----:B---3--:R-:W-:Y:S01]  /*23f0*/  VOTEU.ANY UP1, P0 ;  /* 0x0000000000ff7886 */ /* 0x008fe20000020100 */
[----:B------:R-:W-:-:S13]  /*2400*/  PLOP3.LUT P0, PT, PT, PT, UP1, 0x80, 0x8 ;  /* 0x000000000008781c */ /* 0x000fda0003f0f018 */
[----:B-1----:R-:W-:Y:S02]  /*2410*/  @P0 LOP3.LUT R0, R5, 0xffff, RZ, 0xc0, !PT ;  /* 0x0000ffff05000812 */ /* 0x002fe400078ec0ff */
[----:B------:R-:W-:Y:S02]  /*2420*/  @P0 MOV R2, R4 ;  /* 0x0000000400020202 */ /* 0x000fe40000000f00 */
[----:B------:R-:W-:Y:S01]  /*2430*/  @P0 R2UR UR5, R0 ;  /* 0x00000000000502ca */ /* 0x000fe200000e0000 */
[----:B------:R-:W-:Y:S01]  /*2440*/  VIADD R0, R3, 0x110 ;  /* 0x0000011003007836 */ /* 0x000fe20000000000 */
[----:B------:R-:W-:Y:S02]  /*2450*/  @P0 SHF.R.U32.HI R4, RZ, 0x10, R5 ;  /* 0x00000010ff040819 */ /* 0x000fe40000011605 */
[----:B------:R-:W-:Y:S02]  /*2460*/  @P0 R2UR UR8, R2 ;  /* 0x00000000020802ca */ /* 0x000fe400000e0000 */
[----:B------:R-:W-:-:S02]  /*2470*/  PRMT R0, RZ, 0x654, R0 ;  /* 0x00000654ff007816 */ /* 0x000fc40000000000 */
[----:B------:R-:W-:Y:S02]  /*2480*/  @P0 R2UR UR4, R4 ;  /* 0x00000000040402ca */ /* 0x000fe400000e0000 */
[----:B------:R1:W-:Y:S03]  /*2490*/  SYNCS.ARRIVE.TRANS64.RED.A1T0 RZ, [R0+URZ], RZ ;  /* 0x000000ff00ff79a7 */ /* 0x0003e600081004ff */
[----:B------:R-:W-:-:S04]  /*24a0*/  @UP1 UMOV UR30, UR5 ;  /* 0x00000005001e1c82 */ /* 0x000fc80008000000 */
[----:B------:R-:W-:-:S04]  /*24b0*/  @UP1 UMOV UR31, UR8 ;  /* 0x00000008001f1c82 */ /* 0x000fc80008000000 */
[----:B------:R-:W-:Y:S01]  /*24c0*/  @UP1 UMOV UR36, UR4 ;  /* 0x0000000400241c82 */ /* 0x000fe20008000000 */
[----:B------:R-:W-:Y:S05]  /*24d0*/  BRA.U !UP0, `(.L_x_41) ;  /* 0x0000000108d47547 */ /* 0x000fea000b800000 */
[----:B------:R-:W2:Y:S01]  /*24e0*/  LDCU.128 UR12, c[0x0][0xb10] ;  /* 0x00016200ff0c77ac */ /* 0x000ea20008000c00 */
[----:B------:R-:W3:Y:S01]  /*24f0*/  LDCU UR24, c[0x0][0xb20] ;  /* 0x00016400ff1877ac */ /* 0x000ee20008000800 */
[----:B------:R-:W4:Y:S01]  /*2500*/  LDCU UR20, c[0x0][0xb0c] ;  /* 0x00016180ff1477ac */ /* 0x000f220008000800 */
[----:B------:R-:W1:Y:S01]  /*2510*/  LDCU.64 UR10, c[0x0][0xb28] ;  /* 0x00016500ff0a77ac */ /* 0x000e620008000a00 */
[----:B------:R-:W-:Y:S02]  /*2520*/  UISETP.NE.AND UP3, UPT, UR42, 0x1, UPT ;  /* 0x000000012a00788c */ /* 0x000fe4000bf65270 */
[----:B--2---:R-:W-:Y:S02]  /*2530*/  UIMAD.WIDE.U32 UR8, UR37, UR15, URZ ;  /* 0x0000000f250872a5 */ /* 0x004fe4000f8e00ff */
[----:B------:R-:W-:Y:S02]  /*2540*/  UIMAD.WIDE.U32 UR4, UR38, UR12, URZ ;  /* 0x0000000c260472a5 */ /* 0x000fe4000f8e00ff */
[----:B------:R-:W-:-:S02]  /*2550*/  UISETP.NE.AND UP0, UPT, UR14, 0x1, UPT ;  /* 0x000000010e00788c */ /* 0x000fc4000bf05270 */
[----:B------:R-:W-:Y:S01]  /*2560*/  UIMAD.WIDE.U32 UR28, UR30, UR15, URZ ;  /* 0x0000000f1e1c72a5 */ /* 0x000fe2000f8e00ff */
[----:B------:R-:W-:Y:S02]  /*2570*/  UMOV UR8, UR9 ;  /* 0x0000000900087c82 */ /* 0x000fe40008000000 */
[----:B------:R-:W-:Y:S01]  /*2580*/  UMOV UR4, UR5 ;  /* 0x0000000500047c82 */ /* 0x000fe20008000000 */
[----:B---3--:R-:W-:Y:S02]  /*2590*/  USHF.R.U32.HI UR8, URZ, UR24, UR8 ;  /* 0x00000018ff087299 */ /* 0x008fe40008011608 */
[----:B----4-:R-:W-:Y:S02]  /*25a0*/  UISETP.NE.AND UP2, UPT, UR20, 0x1, UPT ;  /* 0x000000011400788c */ /* 0x010fe4000bf45270 */
[----:B------:R-:W-:Y:S02]  /*25b0*/  USHF.R.U32.HI UR4, URZ, UR13, UR4 ;  /* 0x0000000dff047299 */ /* 0x000fe40008011604 */
[----:B------:R-:W-:-:S02]  /*25c0*/  USEL UR5, UR37, UR8, !UP0 ;  /* 0x0000000825057287 */ /* 0x000fc4000c000000 */
[----:B------:R-:W-:Y:S02]  /*25d0*/  USEL UR8, UR38, UR4, !UP2 ;  /* 0x0000000426087287 */ /* 0x000fe4000d000000 */
[----:B-1----:R-:W-:Y:S01]  /*25e0*/  UIMAD.WIDE.U32 UR16, UR5, UR10, URZ ;  /* 0x0000000a051072a5 */ /* 0x002fe2000f8e00ff */
[----:B------:R-:W-:Y:S01]  /*25f0*/  UMOV UR4, UR29 ;  /* 0x0000001d00047c82 */ /* 0x000fe20008000000 */
[----:B------:R-:W-:Y:S02]  /*2600*/  UIMAD.WIDE.U32 UR18, UR31, UR12, URZ ;  /* 0x0000000c1f1272a5 */ /* 0x000fe4000f8e00ff */
[----:B------:R-:W-:-:S03]  /*2610*/  UIMAD.WIDE.U32 UR28, UR8, UR10, URZ ;  /* 0x0000000a081c72a5 */ /* 0x000fc6000f8e00ff */
[----:B------:R-:W-:Y:S01]  /*2620*/  UMOV UR16, UR17 ;  /* 0x0000001100107c82 */ /* 0x000fe20008000000 */
[----:B------:R-:W-:Y:S02]  /*2630*/  USHF.R.U32.HI UR4, URZ, UR24, UR4 ;  /* 0x00000018ff047299 */ /* 0x000fe40008011604 */
[----:B------:R-:W-:Y:S01]  /*2640*/  @UP3 USHF.R.U32.HI UR5, URZ, UR11, UR16 ;  /* 0x0000000bff053299 */ /* 0x000fe20008011610 */
[----:B------:R-:W-:Y:S01]  /*2650*/  UMOV UR18, UR19 ;  /* 0x0000001300127c82 */ /* 0x000fe20008000000 */
[----:B------:R-:W-:Y:S01]  /*2660*/  UMOV UR28, UR29 ;  /* 0x0000001d001c7c82 */ /* 0x000fe20008000000 */
[----:B------:R-:W-:Y:S02]  /*2670*/  USHF.R.U32.HI UR13, URZ, UR13, UR18 ;  /* 0x0000000dff0d7299 */ /* 0x000fe40008011612 */
[----:B------:R-:W-:Y:S02]  /*2680*/  USEL UR4, UR30, UR4, !UP0 ;  /* 0x000000041e047287 */ /* 0x000fe4000c000000 */
[----:B------:R-:W-:-:S02]  /*2690*/  @UP3 USHF.R.U32.HI UR8, URZ, UR11, UR28 ;  /* 0x0000000bff083299 */ /* 0x000fc4000801161c */
[----:B------:R-:W-:Y:S02]  /*26a0*/  UIMAD UR9, UR42, UR5, URZ ;  /* 0x000000052a0972a4 */ /* 0x000fe4000f8e02ff */
[----:B------:R-:W-:Y:S02]  /*26b0*/  USEL UR5, UR31, UR13, !UP2 ;  /* 0x0000000d1f057287 */ /* 0x000fe4000d000000 */
[----:B------:R-:W-:Y:S02]  /*26c0*/  UIMAD UR12, UR42, UR8, URZ ;  /* 0x000000082a0c72a4 */ /* 0x000fe4000f8e02ff */
[----:B------:R-:W-:Y:S02]  /*26d0*/  UISETP.GE.AND UP0, UPT, UR4, UR9, UPT ;  /* 0x000000090400728c */ /* 0x000fe4000bf06270 */
[----:B------:R-:W-:Y:S02]  /*26e0*/  UIMAD.WIDE.U32 UR16, UR4, UR10, URZ ;  /* 0x0000000a041072a5 */ /* 0x000fe4000f8e00ff */
[----:B------:R-:W-:-:S02]  /*26f0*/  UISETP.GE.OR UP0, UPT, UR5, UR12, UP0 ;  /* 0x0000000c0500728c */ /* 0x000fc40008706670 */
        /* <DEDUP_REMOVED lines=19> */
.L_x_41:
[----:B------:R-:W2:Y:S02]  /*2830*/  LDCU UR4, c[0x0][0xb30] ;  /* 0x00016600ff0477ac */ /* 0x000ea40008000800 */
[----:B--2---:R-:W-:-:S09]  /*2840*/  UISETP.NE.AND UP0, UPT, UR4, 0x1, UPT ;  /* 0x000000010400788c */ /* 0x004fd2000bf05270 */
        /* <DEDUP_REMOVED lines=18> */
.L_x_42:
[----:B------:R-:W-:Y:S01]  /*2970*/  VIADD R11, R11, 0x1 ;  /* 0x000000010b0b7836 */ /* 0x000fe20000000000 */
[----:B------:R-:W-:Y:S01]  /*2980*/  R2UR UR4, R164 ;  /* 0x00000000a40472ca */ /* 0x000fe200000e0000 */
[----:B------:R-:W-:Y:S01]  /*2990*/  UIADD3 UR20, UPT, UPT, UR30, UR61, URZ ;  /* 0x0000003d1e147290 */ /* 0x000fe2000fffe0ff */
[----:B------:R-:W-:Y:S02]  /*29a0*/  PLOP3.LUT P1, PT, PT, PT, PT, 0x80, 0x8 ;  /* 0x000000000008781c */ /* 0x000fe40003f2f070 */
[----:B------:R-:W-:-:S04]  /*29b0*/  ISETP.NE.AND P0, PT, R11, 0x2, PT ;  /* 0x000000020b00780c */ /* 0x000fc80003f05270 */
[----:B------:R-:W-:Y:S02]  /*29c0*/  SEL R3, RZ, 0x1, P0 ;  /* 0x00000001ff037807 */ /* 0x000fe40000000000 */
[----:B------:R-:W-:Y:S02]  /*29d0*/  SEL R11, R11, RZ, P0 ;  /* 0x000000ff0b0b7207 */ /* 0x000fe40000000000 */
[----:B------:R-:W-:Y:S01]  /*29e0*/  LOP3.LUT R10, R10, R3, RZ, 0x3c, !PT ;  /* 0x000000030a0a7212 */ /* 0x000fe200078e3cff */
[----:B------:R-:W-:Y:S01]  /*29f0*/  UIADD3 UR16, UPT, UPT, UR31, UR4, URZ ;  /* 0x000000041f107290 */ /* 0x000fe2000fffe0ff */
[----:B------:R-:W-:Y:S11]  /*2a00*/  BRA.U UP1, `(.L_x_43) ;  /* 0xfffffff101287547 */ /* 0x000ff6000b83ffff */
[----:B------:R-:W-:Y:S01]  /*2a10*/  UIADD3 UR8, UPT, UPT, UR6, 0x58, URZ ;  /* 0x0000005806087890 */ /* 0x000fe2000fffe0ff */
[----:B------:R-:W-:-:S03]  /*2a20*/  SHF.L.U32 R3, R12, 0x1f, RZ ;  /* 0x0000001f0c037819 */ /* 0x000fc600000006ff */
[----:B------:R-:W-:-:S09]  /*2a30*/  ULEA UR4, UR7, UR8, 0x3 ;  /* 0x0000000807047291 */ /* 0x000fd2000f8e18ff */
[----:B------:R-:W2:Y:S02]  /*2a40*/  SYNCS.PHASECHK.TRANS64.TRYWAIT P0, [UR4], R3 ;  /* 0x00000003ff0075a7 */ /* 0x000ea40008001104 */
[----:B--2---:R-:W-:Y:S05]  /*2a50*/  @!P0 BRA `(.L_x_44) ;  /* 0x0000009400fc8947 */ /* 0x004fea0003800000 */
.L_x_157:
[----:B------:R-:W-:-:S04]  /*2a60*/  UIADD3 UR4, UPT, UPT, UR7, 0x1, URZ ;  /* 0x0000000107047890 */ /* 0x000fc8000fffe0ff */
[----:B------:R-:W-:-:S04]  /*2a70*/  UISETP.NE.AND UP0, UPT, UR4, 0xb, UPT ;  /* 0x0000000b0400788c */ /* 0x000fc8000bf05270 */
[----:B------:R-:W-:Y:S02]  /*2a80*/  USEL UR6, URZ, 0x1, UP0 ;  /* 0x00000001ff067887 */ /* 0x000fe40008000000 */
[----:B------:R-:W-:-:S04]  /*2a90*/  USEL UR4, UR4, URZ, UP0 ;  /* 0x000000ff04047287 */ /* 0x000fc80008000000 */
[----:B------:R-:W-:Y:S01]  /*2aa0*/  ULEA UR5, UR4, UR8, 0x3 ;  /* 0x0000000804057291 */ /* 0x000fe2000f8e18ff */
[----:B------:R-:W-:-:S04]  /*2ab0*/  LOP3.LUT R2, R12, UR6, RZ, 0x3c, !PT ;  /* 0x000000060c027c12 */ /* 0x000fc8000f8e3cff */
[----:B-1----:R-:W-:-:S04]  /*2ac0*/  SHF.L.U32 R3, R2, 0x1f, RZ ;  /* 0x0000001f02037819 */ /* 0x002fc800000006ff */
[----:B------:R-:W1:Y:S02]  /*2ad0*/  SYNCS.PHASECHK.TRANS64.TRYWAIT P0, [UR5], R3 ;  /* 0x00000003ff0075a7 */ /* 0x000e640008001105 */
[----:B-1----:R-:W-:Y:S05]  /*2ae0*/  @!P0 BRA `(.L_x_45) ;  /* 0x0000009400f08947 */ /* 0x002fea0003800000 */
.L_x_159:
        /* <DEDUP_REMOVED lines=9> */
.L_x_161:
        /* <DEDUP_REMOVED lines=9> */
.L_x_163:
        /* <DEDUP_REMOVED lines=9> */
.L_x_165:
        /* <DEDUP_REMOVED lines=9> */
.L_x_167:
        /* <DEDUP_REMOVED lines=9> */
.L_x_169:
        /* <DEDUP_REMOVED lines=9> */
.L_x_171:
        /* <DEDUP_REMOVED lines=9> */
.L_x_173:
        /* <DEDUP_REMOVED lines=9> */
.L_x_175:
[----:B------:R-:W-:-:S04]  /*2f70*/  UIADD3 UR4, UPT, UPT, UR4, 0x1, URZ ;  /* 0x0000000104047890 */ /* 0x000fc8000fffe0ff */
[----:B------:R-:W-:-:S04]  /*2f80*/  UISETP.NE.AND UP0, UPT, UR4, 0xb, UPT ;  /* 0x0000000b0400788c */ /* 0x000fc8000bf05270 */
[----:B------:R-:W-:Y:S02]  /*2f90*/  USEL UR5, URZ, 0x1, UP0 ;  /* 0x00000001ff057887 */ /* 0x000fe40008000000 */
[----:B------:R-:W-:-:S04]  /*2fa0*/  USEL UR4, UR4, URZ, UP0 ;  /* 0x000000ff04047287 */ /* 0x000fc80008000000 */
[----:B------:R-:W-:Y:S01]  /*2fb0*/  ULEA UR4, UR4, UR8, 0x3 ;  /* 0x0000000804047291 */ /* 0x000fe2000f8e18ff */
[----:B-1----:R-:W-:-:S04]  /*2fc0*/  LOP3.LUT R3, R2, UR5, RZ, 0x3c, !PT ;  /* 0x0000000502037c12 */ /* 0x002fc8000f8e3cff */
[----:B------:R-:W-:Y:S01]  /*2fd0*/  SHF.L.U32 R3, R3, 0x1f, RZ ;  /* 0x0000001f03037819 */ /* 0x000fe200000006ff */
[----:B------:R-:W-:-:S07]  /*2fe0*/  IMAD.U32 R0, RZ, RZ, UR4 ;  /* 0x00000004ff007e24 */ /* 0x000fce000f8e00ff */
.L_x_54:
[----:B-1----:R1:W2:Y:S02]  /*2ff0*/  SYNCS.PHASECHK.TRANS64.TRYWAIT P0, [R0+URZ], R3 ;  /* 0x00000003000075a7 */ /* 0x0022a400080011ff */
[----:B--2---:R-:W-:Y:S05]  /*3000*/  @!P0 NANOSLEEP.SYNCS 0x989680 ;  /* 0x009896800000895d */ /* 0x004fea0003900000 */
[----:B------:R-:W2:Y:S02]  /*3010*/  @!P0 SYNCS.PHASECHK.TRANS64 P0, [R0+URZ], R3 ;  /* 0x00000003000085a7 */ /* 0x000ea400080010ff */
[----:B--2---:R-:W-:Y:S05]  /*3020*/  @P0 EXIT ;  /* 0x000000000000094d */ /* 0x004fea0003800000 */
[----:B------:R-:W-:Y:S05]  /*3030*/  BRA `(.L_x_54) ;  /* 0xfffffffc00ec7947 */ /* 0x000fea000383ffff */
.L_x_23:
[----:B------:R-:W-:-:S04]  /*3040*/  UISETP.NE.AND UP0, UPT, UR45, URZ, UPT ;  /* 0x000000ff2d00728c */ /* 0x000fc8000bf05270 */
[----:B------:R-:W-:-:S09]  /*3050*/  UISETP.NE.OR UP0, UPT, UR17, 0x1, UP0 ;  /* 0x000000011100788c */ /* 0x000fd20008705670 */
[----:B------:R-:W-:Y:S05]  /*3060*/  BRA.U UP0, `(.L_x_55) ;  /* 0x0000000500487547 */ /* 0x000fea000b800000 */
[----:B------:R-:W-:Y:S01]  /*3070*/  ISETP.GE.U32.AND P2, PT, R0, 0x8, PT ;  /* 0x000000080000780c */ /* 0x000fe20003f46070 */
[----:B------:R-:W-:Y:S01]  /*3080*/  IMAD.MOV.U32 R12, RZ, RZ, 0x1 ;  /* 0x00000001ff0c7424 */ /* 0x000fe200078e00ff */
[----:B------:R-:W-:Y:S02]  /*3090*/  CS2R R10, SRZ ;  /* 0x00000000000a7805 */ /* 0x000fe4000001ff00 */
[----:B------:R-:W-:Y:S01]  /*30a0*/  CS2R R8, SRZ ;  /* 0x0000000000087805 */ /* 0x000fe2000001ff00 */
[----:B------:R-:W-:Y:S01]  /*30b0*/  UMOV UR6, 0x400 ;  /* 0x0000040000067882 */ /* 0x000fe20000000000 */
[----:B------:R-:W-:Y:S01]  /*30c0*/  UMOV UR5, URZ ;  /* 0x000000ff00057c82 */ /* 0x000fe20008000000 */
[----:B------:R-:W-:-:S12]  /*30d0*/  ULEA UR6, UR45, UR6, 0x18 ;  /* 0x000000062d067291 */ /* 0x000fd8000f8ec0ff */
.L_x_59:
[----:B------:R-:W-:Y:S02]  /*30e0*/  LEA R2, R8, UR6, 0x3 ;  /* 0x0000000608027c11 */ /* 0x000fe4000f8e18ff */
[----:B------:R-:W-:-:S03]  /*30f0*/  SHF.L.U32 R5, R9, 0x1f, RZ ;  /* 0x0000001f09057819 */ /* 0x000fc600000006ff */
[----:B------:R-:W-:Y:S01]  /*3100*/  VIADD R4, R2, 0x150 ;  /* 0x0000015002047836 */ /* 0x000fe20000000000 */
[----:B------:R-:W2:Y:S02]  /*3110*/  SYNCS.PHASECHK.TRANS64.TRYWAIT P0, [R2+URZ+0x140], R5 ;  /* 0x00014005020075a7 */ /* 0x000ea400080011ff */
[----:B--2---:R-:W-:Y:S05]  /*3120*/  @!P0 BRA `(.L_x_56) ;  /* 0x0000009400388947 */ /* 0x004fea0003800000 */
.L_x_176:
[----:B------:R-:W-:Y:S01]  /*3130*/  ULEA UR4, UR5, UR6, 0x3 ;  /* 0x0000000605047291 */ /* 0x000fe2000f8e18ff */
[----:B------:R-:W-:Y:S02]  /*3140*/  PRMT R4, RZ, 0x654, R4 ;  /* 0x00000654ff047816 */ /* 0x000fe40000000004 */
[----:B--2---:R-:W-:Y:S01]  /*3150*/  SHF.L.U32 R5, R12, 0x1f, RZ ;  /* 0x0000001f0c057819 */ /* 0x004fe200000006ff */
[----:B------:R-:W-:Y:S01]  /*3160*/  UIADD3 UR7, UPT, UPT, UR4, 0x100, URZ ;  /* 0x0000010004077890 */ /* 0x000fe2000fffe0ff */
[----:B------:R2:W-:Y:S05]  /*3170*/  SYNCS.ARRIVE.TRANS64.RED.A1T0 RZ, [R4+URZ], RZ ;  /* 0x000000ff04ff79a7 */ /* 0x0005ea00081004ff */
[----:B------:R-:W-:Y:S01]  /*3180*/  IMAD.U32 R7, RZ, RZ, UR7 ;  /* 0x00000007ff077e24 */ /* 0x000fe2000f8e00ff */
[----:B------:R-:W3:Y:S04]  /*3190*/  SYNCS.PHASECHK.TRANS64.TRYWAIT P0, [UR4+0x110], R5 ;  /* 0x00011005ff0075a7 */ /* 0x000ee80008001104 */
[----:B------:R-:W-:Y:S01]  /*31a0*/  PRMT R6, R0, 0x654, R7 ;  /* 0x0000065400067816 */ /* 0x000fe20000000007 */
[----:B--2---:R-:W-:Y:S01]  /*31b0*/  @!P2 IMAD.MOV.U32 R4, RZ, RZ, 0x10 ;  /* 0x00000010ff04a424 */ /* 0x004fe200078e00ff */
[----:B---3--:R-:W-:Y:S06]  /*31c0*/  @!P0 BRA `(.L_x_57) ;  /* 0x0000009400248947 */ /* 0x008fec0003800000 */
.L_x_178:
[----:B------:R-:W-:Y:S01]  /*31d0*/  ULEA UR8, UR5, UR6, 0x4 ;  /* 0x0000000605087291 */ /* 0x000fe2000f8e20ff */
[----:B------:R-:W-:Y:S01]  /*31e0*/  SEL R3, R6, R3, !P2 ;  /* 0x0000000306037207 */ /* 0x000fe20005000000 */
[----:B------:R-:W-:Y:S01]  /*31f0*/  UIADD3 UR9, UPT, UPT, UR4, 0x100, URZ ;  /* 0x0000010004097890 */ /* 0x000fe2000fffe0ff */
[----:B--2---:R-:W-:Y:S01]  /*3200*/  LEA R2, R11, UR6, 0x3 ;  /* 0x000000060b027c11 */ /* 0x004fe2000f8e18ff */
[----:B------:R-:W-:Y:S01]  /*3210*/  UIADD3 UR8, UPT, UPT, UR8, 0x170, URZ ;  /* 0x0000017008087890 */ /* 0x000fe2000fffe0ff */
[----:B------:R-:W-:Y:S01]  /*3220*/  SHF.L.U32 R5, R10, 0x1f, RZ ;  /* 0x0000001f0a057819 */ /* 0x000fe200000006ff */
[----:B------:R2:W-:Y:S01]  /*3230*/  @!P2 SYNCS.ARRIVE.TRANS64.RED RZ, [R3+URZ], R4 ;  /* 0x0000000403ffa9a7 */ /* 0x0005e200080004ff */
[----:B------:R-:W-:Y:S01]  /*3240*/  UIADD3 UR4, UPT, UPT, UR5, 0x1, URZ ;  /* 0x0000000105047890 */ /* 0x000fe2000fffe0ff */
[----:B------:R-:W-:-:S03]  /*3250*/  VIADD R8, R8, 0x1 ;  /* 0x0000000108087836 */ /* 0x000fc60000000000 */
[----:B------:R-:W-:Y:S02]  /*3260*/  UISETP.NE.AND UP0, UPT, UR4, 0x2, UPT ;  /* 0x000000020400788c */ /* 0x000fe4000bf05270 */
[----:B------:R-:W-:Y:S06]  /*3270*/  UGETNEXTWORKID.BROADCAST [UR8], [UR9] ;  /* 0x00000000080073ca */ /* 0x000fec0008000100 */
[----:B------:R-:W-:Y:S01]  /*3280*/  USEL UR7, URZ, 0x1, UP0 ;  /* 0x00000001ff077887 */ /* 0x000fe20008000000 */
[----:B------:R-:W-:Y:S01]  /*3290*/  ISETP.NE.AND P0, PT, R8, 0x2, PT ;  /* 0x000000020800780c */ /* 0x000fe20003f05270 */
[----:B------:R-:W-:Y:S01]  /*32a0*/  USEL UR5, UR4, URZ, UP0 ;  /* 0x000000ff04057287 */ /* 0x000fe20008000000 */
[----:B------:R-:W3:Y:S03]  /*32b0*/  SYNCS.PHASECHK.TRANS64.TRYWAIT P1, [R2+URZ+0x100], R5 ;  /* 0x00010005020075a7 */ /* 0x000ee600080211ff */
[----:B------:R-:W-:Y:S01]  /*32c0*/  LOP3.LUT R12, R12, UR7, RZ, 0x3c, !PT ;  /* 0x000000070c0c7c12 */ /* 0x000fe2000f8e3cff */
[----:B--23--:R-:W-:Y:S07]  /*32d0*/  @!P1 BRA `(.L_x_58) ;  /* 0x0000009000f89947 */ /* 0x00cfee0003800000 */
.L_x_179:
[C---:B------:R-:W-:Y:S01]  /*32e0*/  LEA R4, R11.reuse, UR6, 0x4 ;  /* 0x000000060b047c11 */ /* 0x040fe2000f8e20ff */
[----:B--2---:R-:W-:Y:S01]  /*32f0*/  VIADD R2, R2, 0x110 ;  /* 0x0000011002027836 */ /* 0x004fe20000000000 */
[----:B------:R-:W-:Y:S01]  /*3300*/  SEL R8, R8, RZ, P0 ;  /* 0x000000ff08087207 */ /* 0x000fe20000000000 */
[----:B------:R-:W-:-:S03]  /*3310*/  VIADD R11, R11, 0x1 ;  /* 0x000000010b0b7836 */ /* 0x000fc60000000000 */
[----:B------:R-:W2:Y:S01]  /*3320*/  LDS.128 R4, [R4+0x170] ;  /* 0x0001700004047984 */ /* 0x000ea20000000c00 */
[----:B------:R-:W-:Y:S02]  /*3330*/  PRMT R2, RZ, 0x654, R2 ;  /* 0x00000654ff027816 */ /* 0x000fe40000000002 */
[C---:B------:R-:W-:Y:S01]  /*3340*/  ISETP.NE.AND P1, PT, R11.reuse, 0x2, PT ;  /* 0x000000020b00780c */ /* 0x040fe20003f25270 */
[----:B------:R-:W-:Y:S01]  /*3350*/  @!PT LDS RZ, [RZ] ;  /* 0x00000000fffff984 */ /* 0x000fe20000000800 */
[----:B------:R-:W-:Y:S01]  /*3360*/  @!PT LDS RZ, [RZ] ;  /* 0x00000000fffff984 */ /* 0x000fe20000000800 */
[----:B------:R-:W-:Y:S01]  /*3370*/  @!PT LDS RZ, [RZ] ;  /* 0x00000000fffff984 */ /* 0x000fe20000000800 */
[----:B------:R-:W-:Y:S01]  /*3380*/  @!PT LDS RZ, [RZ] ;  /* 0x00000000fffff984 */ /* 0x000fe20000000800 */
[----:B------:R3:W-:Y:S06]  /*3390*/  MEMBAR.ALL.CTA ;  /* 0x0000000000007992 */ /* 0x0007ec0000008000 */
[----:B---3--:R-:W3:Y:S01]  /*33a0*/  FENCE.VIEW.ASYNC.S ;  /* 0x00000000000073c6 */ /* 0x008ee20000000000 */
[----:B------:R-:W-:Y:S01]  /*33b0*/  SEL R11, R11, RZ, P1 ;  /* 0x000000ff0b0b7207 */ /* 0x000fe20000800000 */
[----:B---3--:R3:W-:Y:S01]  /*33c0*/  SYNCS.ARRIVE.TRANS64.RED.A1T0 RZ, [R2+URZ], RZ ;  /* 0x000000ff02ff79a7 */ /* 0x0087e200081004ff */
[----:B--2---:R-:W-:-:S02]  /*33d0*/  LOP3.LUT P3, RZ, R6, 0x1, RZ, 0xc0, !PT ;  /* 0x0000000106ff7812 */ /* 0x004fc4000786c0ff */
[----:B------:R-:W-:-:S04]  /*33e0*/  SEL R5, RZ, 0x1, P1 ;  /* 0x00000001ff057807 */ /* 0x000fc80000800000 */
[----:B------:R-:W-:Y:S02]  /*33f0*/  LOP3.LUT R10, R10, R5, RZ, 0x3c, !PT ;  /* 0x000000050a0a7212 */ /* 0x000fe400078e3cff */
[----:B---3--:R-:W-:-:S04]  /*3400*/  SEL R2, RZ, 0x1, P0 ;  /* 0x00000001ff027807 */ /* 0x008fc80000000000 */
[----:B------:R-:W-:Y:S01]  /*3410*/  LOP3.LUT R9, R9, R2, RZ, 0x3c, !PT ;  /* 0x0000000209097212 */ /* 0x000fe200078e3cff */
[----:B------:R-:W-:Y:S06]  /*3420*/  @P3 BRA `(.L_x_59) ;  /* 0xfffffffc002c3947 */ /* 0x000fec000383ffff */
[----:B------:R-:W-:Y:S01]  /*3430*/  ULEA UR4, UR5, UR6, 0x3 ;  /* 0x0000000605047291 */ /* 0x000fe2000f8e18ff */
[----:B------:R-:W-:-:S08]  /*3440*/  SHF.L.U32 R3, R12, 0x1f, RZ ;  /* 0x0000001f0c037819 */ /* 0x000fd000000006ff */
[----:B------:R-:W2:Y:S02]  /*3450*/  SYNCS.PHASECHK.TRANS64 P0, [UR4+0x110], R3 ;  /* 0x00011003ff0075a7 */ /* 0x000ea40008001004 */
[----:B--2---:R-:W-:Y:S05]  /*3460*/  @P0 BRA `(.L_x_60) ;  /* 0x0000000000080947 */ /* 0x004fea0003800000 */
[----:B------:R-:W2:Y:S02]  /*3470*/  SYNCS.PHASECHK.TRANS64.TRYWAIT P0, [UR4+0x110], R3 ;  /* 0x00011003ff0075a7 */ /* 0x000ea40008001104 */
[----:B--2---:R-:W-:Y:S05]  /*3480*/  @!P0 BRA `(.L_x_61) ;  /* 0x0000009000a08947 */ /* 0x004fea0003800000 */
.L_x_60:
[----:B------:R-:W-:-:S04]  /*3490*/  UIADD3 UR7, UPT, UPT, UR5, 0x1, URZ ;  /* 0x0000000105077890 */ /* 0x000fc8000fffe0ff */
[----:B------:R-:W-:-:S04]  /*34a0*/  UISETP.NE.AND UP0, UPT, UR7, 0x2, UPT ;  /* 0x000000020700788c */ /* 0x000fc8000bf05270 */
[----:B------:R-:W-:Y:S02]  /*34b0*/  USEL UR8, URZ, 0x1, UP0 ;  /* 0x00000001ff087887 */ /* 0x000fe40008000000 */
[----:B------:R-:W-:-:S04]  /*34c0*/  USEL UR7, UR7, URZ, UP0 ;  /* 0x000000ff07077287 */ /* 0x000fc80008000000 */
[----:B------:R-:W-:Y:S01]  /*34d0*/  ULEA UR7, UR7, UR6, 0x3 ;  /* 0x0000000607077291 */ /* 0x000fe2000f8e18ff */
[----:B--2---:R-:W-:-:S04]  /*34e0*/  LOP3.LUT R3, R12, UR8, RZ, 0x3c, !PT ;  /* 0x000000080c037c12 */ /* 0x004fc8000f8e3cff */
[----:B------:R-:W-:-:S04]  /*34f0*/  SHF.L.U32 R0, R3, 0x1f, RZ ;  /* 0x0000001f03007819 */ /* 0x000fc800000006ff */
[----:B------:R-:W2:Y:S02]  /*3500*/  SYNCS.PHASECHK.TRANS64 P0, [UR7+0x110], R0 ;  /* 0x00011000ff0075a7 */ /* 0x000ea40008001007 */
[----:B-12---:R-:W-:Y:S05]  /*3510*/  @P0 EXIT ;  /* 0x000000000000094d */ /* 0x006fea0003800000 */
[----:B------:R-:W-:Y:S02]  /*3520*/  SHF.L.U32 R3, R3, 0x1f, RZ ;  /* 0x0000001f03037819 */ /* 0x000fe400000006ff */
[----:B------:R-:W-:-:S07]  /*3530*/  MOV R0, UR7 ;  /* 0x0000000700007c02 */ /* 0x000fce0008000f00 */
.L_x_62:
[----:B-1----:R1:W2:Y:S02]  /*3540*/  SYNCS.PHASECHK.TRANS64.TRYWAIT P0, [R0+URZ+0x110], R3 ;  /* 0x00011003000075a7 */ /* 0x0022a400080011ff */
[----:B--2---:R-:W-:Y:S05]  /*3550*/  @!P0 NANOSLEEP.SYNCS 0x989680 ;  /* 0x009896800000895d */ /* 0x004fea0003900000 */
[----:B------:R-:W2:Y:S02]  /*3560*/  @!P0 SYNCS.PHASECHK.TRANS64 P0, [R0+URZ+0x110], R3 ;  /* 0x00011003000085a7 */ /* 0x000ea400080010ff */
[----:B--2---:R-:W-:Y:S05]  /*3570*/  @P0 EXIT ;  /* 0x000000000000094d */ /* 0x004fea0003800000 */
[----:B------:R-:W-:Y:S05]  /*3580*/  BRA `(.L_x_62) ;  /* 0xfffffffc00ec7947 */ /* 0x000fea000383ffff */
.L_x_55:
[----:B------:R-:W-:Y:S05]  /*3590*/  BRA.U UP5, `(.L_x_63) ;  /* 0x0000001105587547 */ /* 0x000fea000b800000 */
[----:B------:R-:W-:Y:S01]  /*35a0*/  UMOV UR4, 0x40 ;  /* 0x0000004000047882 */ /* 0x000fe20000000000 */
[----:B------:R-:W-:Y:S01]  /*35b0*/  NOP ;  /* 0x0000000000007918 */ /* 0x000fe20000000000 */
[----:B------:R-:W-:Y:S01]  /*35c0*/  ULEA UR5, UR45, UR4, 0x18 ;  /* 0x000000042d057291 */ /* 0x000fe2000f8ec0ff */
[----:B------:R-:W-:Y:S02]  /*35d0*/  UMOV UR6, 0x400 ;  /* 0x0000040000067882 */ /* 0x000fe40000000000 */
[----:B------:R-:W-:-:S06]  /*35e0*/  ULEA UR6, UR45, UR6, 0x18 ;  /* 0x000000062d067291 */ /* 0x000fcc000f8ec0ff */
[----:B------:R-:W2:Y:S02]  /*35f0*/  LDS.U8 R0, [UR5+0x1c] ;  /* 0x00001c05ff007984 */ /* 0x000ea40008000000 */
[----:B--2---:R-:W-:-:S13]  /*3600*/  ISETP.NE.AND P0, PT, R0, RZ, PT ;  /* 0x000000ff0000720c */ /* 0x004fda0003f05270 */
[----:B------:R-:W-:Y:S05]  /*3610*/  @P0 BRA `(.L_x_64) ;  /* 0x0000000400080947 */ /* 0x000fea0003800000 */
[----:B------:R-:W-:Y:S02]  /*3620*/  UISETP.NE.U32.AND UP1, UPT, UR33, 0x1, UPT ;  /* 0x000000012100788c */ /* 0x000fe4000bf25070 */
[----:B------:R-:W-:-:S07]  /*3630*/  UIADD3 UR7, UPT, UPT, UR5, 0x8, URZ ;  /* 0x0000000805077890 */ /* 0x000fce000fffe0ff */
[----:B------:R-:W-:Y:S05]  /*3640*/  BRA.U !UP1, `(.L_x_65) ;  /* 0x00000001099c7547 */ /* 0x000fea000b800000 */
[----:B------:R-:W-:Y:S01]  /*3650*/  ELECT P0, URZ, PT ;  /* 0x0000000000ff782f */ /* 0x000fe20003800000 */
[----:B------:R-:W-:-:S12]  /*3660*/  BSSY B0, `(.L_x_65) ;  /* 0x0000025000007945 */ /* 0x000fd80003800000 */
[----:B------:R-:W-:Y:S05]  /*3670*/  @!P0 BRA `(.L_x_66) ;  /* 0x00000000008c8947 */ /* 0x000fea0003800000 */
[----:B------:R-:W-:-:S05]  /*3680*/  UMOV UR4, 0x10 ;  /* 0x0000001000047882 */ /* 0x000fca0000000000 */
[----:B------:R-:W-:Y:S04]  /*3690*/  DEPBAR.LE SB2, 0x36 ;  /* 0x0000ad800000791a */ /* 0x000fe80000000000 */
[----:B------:R-:W2:Y:S02]  /*36a0*/  UTCATOMSWS.2CTA.FIND_AND_SET.ALIGN UP0, UR4, UR4 ;  /* 0x00000004000475e3 */ /* 0x000ea40008200800 */
[----:B--2---:R-:W-:Y:S01]  /*36b0*/  MOV R11, UR4 ;  /* 0x00000004000b7c02 */ /* 0x004fe20008000f00 */
[----:B------:R-:W-:Y:S06]  /*36c0*/  BRA.U UP0, `(.L_x_67) ;  /* 0x0000000100187547 */ /* 0x000fec000b800000 */
.L_x_68:
[----:B------:R-:W-:Y:S05]  /*36d0*/  NANOSLEEP 0x64 ;  /* 0x000000640000795d */ /* 0x000fea0003800000 */
[----:B------:R-:W-:-:S05]  /*36e0*/  UMOV UR4, 0x10 ;  /* 0x0000001000047882 */ /* 0x000fca0000000000 */
[----:B------:R-:W-:Y:S04]  /*36f0*/  DEPBAR.LE SB2, 0x36 ;  /* 0x0000ad800000791a */ /* 0x000fe80000000000 */
[----:B------:R-:W2:Y:S02]  /*3700*/  UTCATOMSWS.2CTA.FIND_AND_SET.ALIGN UP0, UR4, UR4 ;  /* 0x00000004000475e3 */ /* 0x000ea40008200800 */
[----:B--2---:R-:W-:Y:S01]  /*3710*/  MOV R11, UR4 ;  /* 0x00000004000b7c02 */ /* 0x004fe20008000f00 */
[----:B------:R-:W-:Y:S05]  /*3720*/  BRA.U !UP0, `(.L_x_68) ;  /* 0xfffffffd08e87547 */ /* 0x000fea000b83ffff */
.L_x_67:
[----:B------:R-:W2:Y:S01]  /*3730*/  LDS R7, [UR5+0x10] ;  /* 0x00001005ff077984 */ /* 0x000ea20008000800 */
[----:B------:R-:W-:Y:S01]  /*3740*/  IMAD.U32 R5, RZ, RZ, UR6 ;  /* 0x00000006ff057e24 */ /* 0x000fe2000f8e00ff */
[----:B------:R-:W-:-:S03]  /*3750*/  MOV R4, UR34 ;  /* 0x0000002200047c02 */ /* 0x000fc60008000f00 */
[----:B------:R-:W-:Y:S01]  /*3760*/  VIADD R5, R5, 0x190 ;  /* 0x0000019005057836 */ /* 0x000fe20000000000 */
[----:B--2---:R-:W-:-:S04]  /*3770*/  SHF.L.U32 R7, R7, 0x1f, RZ ;  /* 0x0000001f07077819 */ /* 0x004fc800000006ff */
[----:B------:R-:W2:Y:S02]  /*3780*/  SYNCS.PHASECHK.TRANS64.TRYWAIT P0, [UR5+0x8], R7 ;  /* 0x00000807ff0075a7 */ /* 0x000ea40008001105 */
[----:B--2---:R-:W-:Y:S05]  /*3790*/  @P0 BRA `(.L_x_69) ;  /* 0x0000000000080947 */ /* 0x004fea0003800000 */
[----:B------:R-:W2:Y:S02]  /*37a0*/  SYNCS.PHASECHK.TRANS64.TRYWAIT P0, [UR5+0x8], R7 ;  /* 0x00000807ff0075a7 */ /* 0x000ea40008001105 */
[----:B--2---:R-:W-:Y:S05]  /*37b0*/  @!P0 BRA `(.L_x_70) ;  /* 0x0000008c00ec8947 */ /* 0x004fea0003800000 */
.L_x_69:
[----:B--2---:R-:W-:Y:S01]  /*37c0*/  HFMA2 R0, -RZ, RZ, 0, 5.9604644775390625e-08 ;  /* 0x00000001ff007431 */ /* 0x004fe200000001ff */
[----:B------:R-:W-:Y:S01]  /*37d0*/  UPRMT UR4, UR34, 0x654, UR7 ;  /* 0x0000065422047896 */ /* 0x000fe20008000007 */
[----:B------:R-:W-:Y:S01]  /*37e0*/  IMAD.MOV.U32 R8, RZ, RZ, 0xffff ;  /* 0x0000ffffff087424 */ /* 0x000fe200078e00ff */
[----:B------:R-:W-:Y:S01]  /*37f0*/  PRMT R4, R4, 0x654, R5 ;  /* 0x0000065404047816 */ /* 0x000fe20000000005 */
[----:B------:R-:W-:Y:S02]  /*3800*/  IMAD.MOV.U32 R6, RZ, RZ, 0x4 ;  /* 0x00000004ff067424 */ /* 0x000fe400078e00ff */
[----:B------:R-:W-:Y:S01]  /*3810*/  IMAD.SHL.U32 R9, R11, 0x20, RZ ;  /* 0x000000200b097824 */ /* 0x000fe200078e00ff */
[----:B------:R-:W-:Y:S02]  /*3820*/  MOV R5, UR4 ;  /* 0x0000000400057c02 */ /* 0x000fe40008000f00 */
[-C--:B------:R-:W-:Y:S01]  /*3830*/  SHF.L.U32 R8, R8, R11.reuse, RZ ;  /* 0x0000000b08087219 */ /* 0x080fe200000006ff */
[----:B------:R2:W-:Y:S01]  /*3840*/  SYNCS.ARRIVE.TRANS64.RED RZ, [UR4], R6 ;  /* 0x00000006ffff79a7 */ /* 0x0005e20008000404 */
[----:B------:R-:W-:Y:S01]  /*3850*/  SHF.L.U32 R7, R0, R11, RZ ;  /* 0x0000000b00077219 */ /* 0x000fe200000006ff */
[----:B------:R2:W-:Y:S04]  /*3860*/  STS [UR6+0x190], R9 ;  /* 0x00019009ff007988 */ /* 0x0005e80008000806 */
[----:B------:R2:W-:Y:S04]  /*3870*/  STAS [R4.64], R11 ;  /* 0x0000000b04007dbd */ /* 0x0005e8000c0008ff */
[----:B------:R2:W-:Y:S04]  /*3880*/  ATOMS.OR RZ, [UR5+0x14], R8 ;  /* 0x00001408ffff798c */ /* 0x0005e8000b000005 */
[----:B------:R2:W-:Y:S04]  /*3890*/  ATOMS.OR RZ, [UR5+0x18], R7 ;  /* 0x00001807ffff798c */ /* 0x0005e8000b000005 */
[----:B------:R2:W-:Y:S02]  /*38a0*/  ATOMS.XOR RZ, [UR5+0x10], R0 ;  /* 0x00001000ffff798c */ /* 0x0005e4000b800005 */
.L_x_66:
[----:B-1----:R-:W-:Y:S05]  /*38b0*/  BSYNC B0 ;  /* 0x0000000000007941 */ /* 0x002fea0003800000 */
.L_x_65:
[----:B------:R-:W-:Y:S05]  /*38c0*/  BRA.U UP1, `(.L_x_71) ;  /* 0x00000001016c7547 */ /* 0x000fea000b800000 */
[----:B------:R-:W-:-:S03]  /*38d0*/  UMOV UR4, 0xffffffff ;  /* 0xffffffff00047882 */ /* 0x000fc60000000000 */
[----:B------:R-:W-:Y:S05]  /*38e0*/  BRA.DIV UR4, `(.L_x_72) ;  /* 0x0000008e04b87947 */ /* 0x000fea000b800000 */
[----:B------:R-:W-:-:S13]  /*38f0*/  ELECT P0, URZ, PT ;  /* 0x0000000000ff782f */ /* 0x000fda0003800000 */
.L_x_183:
[----:B------:R-:W-:Y:S05]  /*3900*/  @!P0 BRA `(.L_x_71) ;  /* 0x00000000005c8947 */ /* 0x000fea0003800000 */
[----:B--2---:R-:W2:Y:S02]  /*3910*/  LDS R5, [UR5+0x10] ;  /* 0x00001005ff057984 */ /* 0x004ea40008000800 */
[----:B--2---:R-:W-:-:S04]  /*3920*/  SHF.L.U32 R5, R5, 0x1f, RZ ;  /* 0x0000001f05057819 */ /* 0x004fc800000006ff */
[----:B------:R-:W2:Y:S02]  /*3930*/  SYNCS.PHASECHK.TRANS64.TRYWAIT P0, [UR5+0x8], R5 ;  /* 0x00000805ff0075a7 */ /* 0x000ea40008001105 */
[----:B--2---:R-:W-:Y:S05]  /*3940*/  @P0 BRA `(.L_x_73) ;  /* 0x0000000000080947 */ /* 0x004fea0003800000 */
[----:B------:R-:W2:Y:S02]  /*3950*/  SYNCS.PHASECHK.TRANS64.TRYWAIT P0, [UR5+0x8], R5 ;  /* 0x00000805ff0075a7 */ /* 0x000ea40008001105 */
[----:B--2---:R-:W-:Y:S05]  /*3960*/  @!P0 BRA `(.L_x_74) ;  /* 0x0000008c00bc8947 */ /* 0x004fea0003800000 */
.L_x_73:
[----:B------:R-:W3:Y:S01]  /*3970*/  LDS R7, [UR6+0x190] ;  /* 0x00019006ff077984 */ /* 0x000ee20008000800 */
[----:B--2---:R-:W-:Y:S02]  /*3980*/  HFMA2 R0, -RZ, RZ, 0, 5.9604644775390625e-08 ;  /* 0x00000001ff007431 */ /* 0x004fe400000001ff */
[----:B------:R-:W-:Y:S01]  /*3990*/  IMAD.MOV.U32 R4, RZ, RZ, 0xffff ;  /* 0x0000ffffff047424 */ /* 0x000fe200078e00ff */
[----:B------:R-:W-:Y:S01]  /*39a0*/  UPRMT UR4, UR34, 0x654, UR7 ;  /* 0x0000065422047896 */ /* 0x000fe20008000007 */
[----:B---3--:R-:W-:-:S03]  /*39b0*/  IMAD.SHL.U32 R5, R7, 0x20, RZ ;  /* 0x0000002007057824 */ /* 0x008fc600078e00ff */
[-C--:B------:R-:W-:Y:S02]  /*39c0*/  SHF.L.U32 R4, R4, R7.reuse, RZ ;  /* 0x0000000704047219 */ /* 0x080fe400000006ff */
[----:B------:R-:W-:Y:S01]  /*39d0*/  SHF.L.U32 R7, R0, R7, RZ ;  /* 0x0000000700077219 */ /* 0x000fe200000006ff */
[----:B------:R3:W-:Y:S04]  /*39e0*/  STS [UR6+0x190], R5 ;  /* 0x00019005ff007988 */ /* 0x0007e80008000806 */
[----:B------:R3:W-:Y:S04]  /*39f0*/  ATOMS.OR RZ, [UR5+0x14], R4 ;  /* 0x00001404ffff798c */ /* 0x0007e8000b000005 */
[----:B------:R3:W-:Y:S01]  /*3a00*/  ATOMS.OR RZ, [UR5+0x18], R7 ;  /* 0x00001807ffff798c */ /* 0x0007e2000b000005 */
[----:B------:R-:W-:Y:S03]  /*3a10*/  SYNCS.ARRIVE.TRANS64.RED.A1T0 RZ, [UR4], RZ ;  /* 0x000000ffffff79a7 */ /* 0x000fe60008100404 */
[----:B------:R3:W-:Y:S01]  /*3a20*/  ATOMS.XOR RZ, [UR5+0x10], R0 ;  /* 0x00001000ffff798c */ /* 0x0007e2000b800005 */
[----:B------:R-:W-:Y:S05]  /*3a30*/  BRA `(.L_x_71) ;  /* 0x0000000000107947 */ /* 0x000fea0003800000 */
.L_x_64:
[----:B------:R-:W-:Y:S02]  /*3a40*/  MOV R0, 0xffffffff ;  /* 0xffffffff00007802 */ /* 0x000fe40000000f00 */
[----:B------:R-:W-:-:S03]  /*3a50*/  MOV R4, 0x3a80 ;  /* 0x00003a8000047802 */ /* 0x000fc60000000f00 */
[----:B------:R2:W-:Y:S04]  /*3a60*/  STS [UR6+0x190], R0 ;  /* 0x00019000ff007988 */ /* 0x0005e80008000806 */
[----:B-12--5:R-:W-:Y:S05]  /*3a70*/  CALL.REL.NOINC `($__internal_1_$__cuda_sm10x_tcgen05_guardrail_trap_phase_invalid_during_alloc) ;  /* 0x00000094005c7944 */ /* 0x026fea0003c00000 */
.L_x_71:
[----:B------:R-:W-:Y:S05]  /*3a80*/  WARPSYNC.ALL ;  /* 0x0000000000007948 */ /* 0x000fea0003800000 */
[----:B------:R-:W4:Y:S01]  /*3a90*/  S2UR UR4, SR_CgaCtaId ;  /* 0x00000000000479c3 */ /* 0x000f220000008800 */
[----:B------:R-:W-:Y:S01]  /*3aa0*/  UMOV UR17, 0x400 ;  /* 0x0000040000117882 */ /* 0x000fe20000000000 */
[----:B------:R-:W-:-:S06]  /*3ab0*/  NOP ;  /* 0x0000000000007918 */ /* 0x000fcc0000000000 */
[----:B------:R-:W-:Y:S06]  /*3ac0*/  BAR.ARV 0x6, 0xa0 ;  /* 0x0182800000007b1d */ /* 0x000fec0000002000 */
[----:B------:R-:W1:Y:S01]  /*3ad0*/  LDCU UR6, c[0x0][0x38c] ;  /* 0x00007180ff0677ac */ /* 0x000e620008000800 */
[----:B------:R-:W-:Y:S01]  /*3ae0*/  LOP3.LUT R3, R3, 0xffff, RZ, 0xc0, !PT ;  /* 0x0000ffff03037812 */ /* 0x000fe200078ec0ff */
[----:B--2---:R-:W-:Y:S01]  /*3af0*/  IMAD.MOV.U32 R9, RZ, RZ, 0x1 ;  /* 0x00000001ff097424 */ /* 0x004fe200078e00ff */
[----:B------:R-:W-:Y:S01]  /*3b00*/  LOP3.LUT R2, R2, 0xffff, RZ, 0xc0, !PT ;  /* 0x0000ffff02027812 */ /* 0x000fe200078ec0ff */
[----:B------:R-:W-:Y:S01]  /*3b10*/  IMAD.MOV.U32 R8, RZ, RZ, RZ ;  /* 0x000000ffff087224 */ /* 0x000fe200078e00ff */
[----:B------:R-:W-:Y:S01]  /*3b20*/  R2UR UR20, R3 ;  /* 0x00000000031472ca */ /* 0x000fe200000e0000 */
[----:B------:R-:W-:Y:S01]  /*3b30*/  UMOV UR24, URZ ;  /* 0x000000ff00187c82 */ /* 0x000fe20008000000 */
[----:B------:R-:W-:-:S02]  /*3b40*/  R2UR UR30, R2 ;  /* 0x00000000021e72ca */ /* 0x000fc400000e0000 */
[----:B------:R-:W-:Y:S01]  /*3b50*/  CS2R R2, SRZ ;  /* 0x0000000000027805 */ /* 0x000fe2000001ff00 */
[----:B------:R-:W-:Y:S01]  /*3b60*/  UMOV UR15, URZ ;  /* 0x000000ff000f7c82 */ /* 0x000fe20008000000 */
[----:B----4-:R-:W-:Y:S01]  /*3b70*/  ULEA UR17, UR4, UR17, 0x18 ;  /* 0x0000001104117291 */ /* 0x010fe2000f8ec0ff */
[----:B------:R-:W-:Y:S01]  /*3b80*/  UMOV UR14, URZ ;  /* 0x000000ff000e7c82 */ /* 0x000fe20008000000 */
[----:B------:R-:W-:Y:S02]  /*3b90*/  UISETP.NE.AND UP3, UPT, UR33, URZ, UPT ;  /* 0x000000ff2100728c */ /* 0x000fe4000bf65270 */
[----:B------:R-:W-:Y:S02]  /*3ba0*/  UIADD3 UR5, UPT, UPT, UR17, 0xc400, URZ ;  /* 0x0000c40011057890 */ /* 0x000fe4000fffe0ff */
[----:B------:R-:W-:-:S03]  /*3bb0*/  UIADD3 UR4, UPT, UPT, UR17, 0x22400, URZ ;  /* 0x0002240011047890 */ /* 0x000fc6000fffe0ff */
[----:B---3--:R-:W2:Y:S01]  /*3bc0*/  LDS R0, [UR17+0x190] ;  /* 0x00019011ff007984 */ /* 0x008ea20008000800 */
[----:B-1----:R-:W-:Y:S02]  /*3bd0*/  UIADD3 UR6, UPT, UPT, UR6, 0x3f, URZ ;  /* 0x0000003f06067890 */ /* 0x002fe4000fffe0ff */
[----:B------:R-:W-:Y:S02]  /*3be0*/  USHF.R.U32.HI UR5, URZ, 0x4, UR5 ;  /* 0x00000004ff057899 */ /* 0x000fe40008011605 */
[----:B------:R-:W-:Y:S02]  /*3bf0*/  USHF.R.S32.HI UR25, URZ, 0x1f, UR6 ;  /* 0x0000001fff197899 */ /* 0x000fe40008011406 */
[----:B------:R-:W-:Y:S02]  /*3c00*/  USHF.R.U32.HI UR4, URZ, 0x4, UR4 ;  /* 0x00000004ff047899 */ /* 0x000fe40008011604 */
[----:B------:R-:W-:Y:S02]  /*3c10*/  ULEA.HI UR25, UR25, UR6, URZ, 0x6 ;  /* 0x0000000619197291 */ /* 0x000fe4000f8f30ff */
[----:B------:R-:W-:-:S02]  /*3c20*/  ULOP3.LUT UR5, UR5, 0x3fff, URZ, 0xc0, !UPT ;  /* 0x00003fff05057892 */ /* 0x000fc4000f8ec0ff */
[----:B------:R-:W-:Y:S02]  /*3c30*/  USHF.R.S32.HI UR25, URZ, 0x6, UR25 ;  /* 0x00000006ff197899 */ /* 0x000fe40008011419 */
[----:B------:R-:W-:Y:S02]  /*3c40*/  ULOP3.LUT UR22, UR4, 0x3fff, URZ, 0xc0, !UPT ;  /* 0x00003fff04167892 */ /* 0x000fe4000f8ec0ff */
[----:B------:R-:W-:Y:S02]  /*3c50*/  UISETP.LT.AND UP0, UPT, UR25, 0x1, UPT ;  /* 0x000000011900788c */ /* 0x000fe4000bf01270 */
[----:B------:R-:W-:Y:S02]  /*3c60*/  ULOP3.LUT UR21, UR5, 0x10000, URZ, 0xfc, !UPT ;  /* 0x0001000005157892 */ /* 0x000fe4000f8efcff */
[----:B------:R-:W-:Y:S02]  /*3c70*/  ULOP3.LUT UR22, UR22, 0x10000, URZ, 0xfc, !UPT ;  /* 0x0001000016167892 */ /* 0x000fe4000f8efcff */
[----:B------:R-:W-:Y:S01]  /*3c80*/  USEL UR31, UR25, 0x1, !UP0 ;  /* 0x00000001191f7887 */ /* 0x000fe2000c000000 */
[----:B------:R-:W-:Y:S01]  /*3c90*/  UMOV UR28, 0x0 ;  /* 0x00000000001c7882 */ /* 0x000fe20000000000 */
[----:B------:R-:W-:Y:S01]  /*3ca0*/  UMOV UR29, 0x10400010 ;  /* 0x10400010001d7882 */ /* 0x000fe20000000000 */
[----:B------:R-:W-:Y:S01]  /*3cb0*/  UMOV UR26, 0x0 ;  /* 0x00000000001a7882 */ /* 0x000fe20000000000 */
[----:B------:R-:W-:Y:S01]  /*3cc0*/  UMOV UR27, 0x10400010 ;  /* 0x10400010001b7882 */ /* 0x000fe20000000000 */
[----:B--2---:R-:W-:-:S15]  /*3cd0*/  R2UR UR32, R0 ;  /* 0x00000000002072ca */ /* 0x004fde00000e0000 */
.L_x_82:
[C---:B------:R-:W-:Y:S02]  /*3ce0*/  LEA R0, R8.reuse, UR17, 0x3 ;  /* 0x0000001108007c11 */ /* 0x040fe4000f8e18ff */
[----:B------:R-:W-:Y:S02]  /*3cf0*/  SHF.L.U32 R5, R3, 0x1f, RZ ;  /* 0x0000001f03057819 */ /* 0x000fe400000006ff */
[----:B------:R-:W-:Y:S02]  /*3d00*/  LEA R4, R8, UR17, 0x4 ;  /* 0x0000001108047c11 */ /* 0x000fe4000f8e20ff */
[----:B------:R-:W1:Y:S02]  /*3d10*/  SYNCS.PHASECHK.TRANS64.TRYWAIT P0, [R0+URZ+0x100], R5 ;  /* 0x00010005000075a7 */ /* 0x000e6400080011ff */
[----:B-1-3--:R-:W-:Y:S05]  /*3d20*/  @!P0 BRA `(.L_x_75) ;  /* 0x0000008800e48947 */ /* 0x00afea0003800000 */
.L_x_184:
[----:B-1----:R-:W1:Y:S01]  /*3d30*/  LDS.128 R4, [R4+0x170] ;  /* 0x0001700004047984 */ /* 0x002e620000000c00 */
[----:B------:R-:W-:Y:S02]  /*3d40*/  VIADD R0, R0, 0x110 ;  /* 0x0000011000007836 */ /* 0x000fe40000000000 */
[----:B------:R-:W-:Y:S01]  /*3d50*/  VIADD R8, R8, 0x1 ;  /* 0x0000000108087836 */ /* 0x000fe20000000000 */
[----:B------:R-:W-:Y:S01]  /*3d60*/  @!PT LDS RZ, [RZ] ;  /* 0x00000000fffff984 */ /* 0x000fe20000000800 */
[----:B------:R-:W-:Y:S01]  /*3d70*/  @!PT LDS RZ, [RZ] ;  /* 0x00000000fffff984 */ /* 0x000fe20000000800 */
[----:B------:R-:W-:Y:S01]  /*3d80*/  @!PT LDS RZ, [RZ] ;  /* 0x00000000fffff984 */ /* 0x000fe20000000800 */
[----:B------:R-:W-:Y:S01]  /*3d90*/  @!PT LDS RZ, [RZ] ;  /* 0x00000000fffff984 */ /* 0x000fe20000000800 */
[----:B------:R2:W-:Y:S06]  /*3da0*/  MEMBAR.ALL.CTA ;  /* 0x0000000000007992 */ /* 0x0005ec0000008000 */
[----:B--2---:R-:W2:Y:S01]  /*3db0*/  FENCE.VIEW.ASYNC.S ;  /* 0x00000000000073c6 */ /* 0x004ea20000000000 */
[----:B------:R-:W-:-:S04]  /*3dc0*/  PRMT R0, RZ, 0x654, R0 ;  /* 0x00000654ff007816 */ /* 0x000fc80000000000 */
[----:B--2---:R2:W-:Y:S01]  /*3dd0*/  SYNCS.ARRIVE.TRANS64.RED.A1T0 RZ, [R0+URZ], RZ ;  /* 0x000000ff00ff79a7 */ /* 0x0045e200081004ff */
[----:B-1----:R-:W-:Y:S01]  /*3de0*/  LOP3.LUT P1, RZ, R6, 0x1, RZ, 0xc0, !PT ;  /* 0x0000000106ff7812 */ /* 0x002fe2000782c0ff */
[----:B--2---:R-:W-:-:S12]  /*3df0*/  BRA.U UP3, `(.L_x_76) ;  /* 0x0000000103e07547 */ /* 0x004fd8000b800000 */
[----:B------:R-:W1:Y:S01]  /*3e00*/  LDCU UR4, c[0x0][0x38c] ;  /* 0x00007180ff0477ac */ /* 0x000e620008000800 */
[----:B------:R-:W-:Y:S02]  /*3e10*/  PLOP3.LUT P2, PT, PT, PT, PT, 0x80, 0x8 ;  /* 0x000000000008781c */ /* 0x000fe40003f4f070 */
[----:B------:R-:W-:Y:S01]  /*3e20*/  SHF.L.U32 R5, R9, 0x1f, RZ ;  /* 0x0000001f09057819 */ /* 0x000fe200000006ff */
[----:B------:R-:W-:Y:S02]  /*3e30*/  ULEA UR23, UR24, UR17, 0x3 ;  /* 0x0000001118177291 */ /* 0x000fe4000f8e18ff */
[----:B------:R-:W-:Y:S02]  /*3e40*/  ULEA UR18, UR24, UR32, 0x8 ;  /* 0x0000002018127291 */ /* 0x000fe4000f8e40ff */
[----:B-1----:R-:W-:-:S06]  /*3e50*/  UISETP.GE.AND UP0, UPT, UR4, 0x1, UPT ;  /* 0x000000010400788c */ /* 0x002fcc000bf06270 */
[----:B------:R-:W-:-:S05]  /*3e60*/  PLOP3.LUT P0, PT, PT, PT, UP0, 0x80, 0x8 ;  /* 0x000000000008781c */ /* 0x000fca0003f0f008 */
[----:B------:R-:W-:-:S08]  /*3e70*/  @UP0 ULEA UR4, UR15, UR17, 0x3 ;  /* 0x000000110f040291 */ /* 0x000fd0000f8e18ff */
[----:B------:R-:W-:-:S04]  /*3e80*/  @P0 SHF.L.U32 R0, R2, 0x1f, RZ ;  /* 0x0000001f02000819 */ /* 0x000fc800000006ff */
[----:B------:R1:W2:Y:S01]  /*3e90*/  @P0 SYNCS.PHASECHK.TRANS64.TRYWAIT P2, [UR4], R0 ;  /* 0x00000000ff0005a7 */ /* 0x0002a20008041104 */
[----:B------:R-:W3:Y:S02]  /*3ea0*/  SYNCS.PHASECHK.TRANS64.TRYWAIT P0, [UR23+0x130], R5 ;  /* 0x00013005ff0075a7 */ /* 0x000ee40008001117 */
[----:B-123--:R-:W-:Y:S05]  /*3eb0*/  @!P0 BRA `(.L_x_77) ;  /* 0x0000008800948947 */ /* 0x00efea0003800000 */
.L_x_186:
[----:B------:R-:W-:Y:S01]  /*3ec0*/  UMOV UR19, UR14 ;  /* 0x0000000e00137c82 */ /* 0x000fe20008000000 */
[----:B------:R-:W-:Y:S05]  /*3ed0*/  BRA.U !UP0, `(.L_x_78) ;  /* 0x0000000108987547 */ /* 0x000fea000b800000 */
[----:B------:R-:W-:Y:S02]  /*3ee0*/  UIADD3 UR19, UPT, UPT, UR31, UR14, URZ ;  /* 0x0000000e1f137290 */ /* 0x000fe4000fffe0ff */
[----:B------:R-:W-:Y:S01]  /*3ef0*/  UPLOP3.LUT UP2, UPT, UPT, UPT, UPT, 0x40, 0x4 ;  /* 0x000000000004789c */ /* 0x000fe20003f4e870 */
[----:B------:R-:W-:Y:S01]  /*3f00*/  UMOV UR16, UR25 ;  /* 0x0000001900107c82 */ /* 0x000fe20008000000 */
[----:B------:R-:W-:-:S09]  /*3f10*/  UMOV UR6, UR15 ;  /* 0x0000000f00067c82 */ /* 0x000fd20008000000 */
.L_x_81:
[----:B--2---:R-:W-:Y:S01]  /*3f20*/  ULEA UR5, UR6, UR17, 0x3 ;  /* 0x0000001106057291 */ /* 0x004fe2000f8e18ff */
[----:B---3--:R-:W-:Y:S11]  /*3f30*/  @P2 BRA `(.L_x_79) ;  /* 0x00000000000c2947 */ /* 0x008ff60003800000 */
[----:B-1----:R-:W-:Y:S04]  /*3f40*/  SHF.L.U32 R5, R2, 0x1f, RZ ;  /* 0x0000001f02057819 */ /* 0x002fe800000006ff */
[----:B------:R-:W1:Y:S02]  /*3f50*/  SYNCS.PHASECHK.TRANS64.TRYWAIT P0, [UR5], R5 ;  /* 0x00000005ff0075a7 */ /* 0x000e640008001105 */
[----:B-1----:R-:W-:Y:S05]  /*3f60*/  @!P0 BRA `(.L_x_80) ;  /* 0x0000008800808947 */ /* 0x002fea0003800000 */
.L_x_79:
[----:B------:R-:W-:Y:S01]  /*3f70*/  UISETP.NE.AND UP0, UPT, UR16, 0x1, UPT ;  /* 0x000000011000788c */ /* 0x000fe2000bf05270 */
[----:B------:R-:W-:Y:S01]  /*3f80*/  PLOP3.LUT P2, PT, PT, PT, PT, 0x80, 0x8 ;  /* 0x000000000008781c */ /* 0x000fe20003f4f070 */
[----:B------:R-:W-:Y:S02]  /*3f90*/  UIADD3 UR4, UPT, UPT, UR6, 0x1, URZ ;  /* 0x0000000106047890 */ /* 0x000fe4000fffe0ff */
[----:B------:R-:W-:Y:S02]  /*3fa0*/  ULEA UR12, UR6, UR22, 0x9 ;  /* 0x00000016060c7291 */ /* 0x000fe4000f8e48ff */
[----:B------:R-:W-:Y:S01]  /*3fb0*/  UISETP.NE.AND UP1, UPT, UR4, 0xb, UPT ;  /* 0x0000000b0400788c */ /* 0x000fe2000bf25270 */
[----:B------:R-:W-:Y:S01]  /*3fc0*/  PLOP3.LUT P0, PT, PT, PT, UP0, 0x80, 0x8 ;  /* 0x000000000008781c */ /* 0x000fe20003f0f008 */
[----:B------:R-:W-:Y:S02]  /*3fd0*/  UIADD3 UR10, UPT, UPT, UR12, 0x2, URZ ;  /* 0x000000020c0a7890 */ /* 0x000fe4000fffe0ff */
[----:B------:R-:W-:Y:S02]  /*3fe0*/  USEL UR7, URZ, 0x1, UP1 ;  /* 0x00000001ff077887 */ /* 0x000fe40008800000 */
[----:B------:R-:W-:Y:S02]  /*3ff0*/  USEL UR15, UR4, URZ, UP1 ;  /* 0x000000ff040f7287 */ /* 0x000fe40008800000 */
[----:B------:R-:W-:Y:S02]  /*4000*/  UIADD3 UR14, UPT, UPT, UR14, 0x1, URZ ;  /* 0x000000010e0e7890 */ /* 0x000fe4000fffe0ff */
[----:B------:R-:W-:Y:S01]  /*4010*/  @UP0 ULEA UR4, UR15, UR17, 0x3 ;  /* 0x000000110f040291 */ /* 0x000fe2000f8e18ff */
[----:B------:R-:W-:Y:S01]  /*4020*/  LOP3.LUT R2, R2, UR7, RZ, 0x3c, !PT ;  /* 0x0000000702027c12 */ /* 0x000fe2000f8e3cff */
[----:B------:R-:W-:Y:S01]  /*4030*/  UIADD3 UR7, UPT, UPT, UR5, 0x58, URZ ;  /* 0x0000005805077890 */ /* 0x000fe2000fffe0ff */
[----:B------:R-:W-:Y:S02]  /*4040*/  UMOV UR13, 0x80004020 ;  /* 0x80004020000d7882 */ /* 0x000fe40000000000 */
[----:B-1----:R-:W-:Y:S01]  /*4050*/  @P0 SHF.L.U32 R0, R2, 0x1f, RZ ;  /* 0x0000001f02000819 */ /* 0x002fe200000006ff */
[----:B------:R-:W-:Y:S01]  /*4060*/  UMOV UR5, 0x80004020 ;  /* 0x8000402000057882 */ /* 0x000fe20000000000 */
[----:B------:R-:W-:Y:S01]  /*4070*/  UMOV UR11, 0x80004020 ;  /* 0x80004020000b7882 */ /* 0x000fe20000000000 */
[----:B------:R-:W-:Y:S01]  /*4080*/  UMOV UR9, 0x80004020 ;  /* 0x8000402000097882 */ /* 0x000fe20000000000 */
[----:B------:R2:W3:Y:S01]  /*4090*/  @P0 SYNCS.PHASECHK.TRANS64.TRYWAIT P2, [UR4], R0 ;  /* 0x00000000ff0005a7 */ /* 0x0004e20008041104 */
[----:B------:R-:W-:Y:S02]  /*40a0*/  ULEA UR4, UR6, UR21, 0x9 ;  /* 0x0000001506047291 */ /* 0x000fe4000f8e48ff */
[----:B------:R-:W-:Y:S02]  /*40b0*/  UISETP.NE.AND UP0, UPT, UR14, UR19, UPT ;  /* 0x000000130e00728c */ /* 0x000fe4000bf05270 */
[----:B------:R-:W-:Y:S02]  /*40c0*/  UIADD3 UR8, UPT, UPT, UR4, 0x2, URZ ;  /* 0x0000000204087890 */ /* 0x000fe4000fffe0ff */
[----:B------:R-:W-:Y:S01]  /*40d0*/  UIADD3 UR16, UPT, UPT, UR16, -0x1, URZ ;  /* 0xffffffff10107890 */ /* 0x000fe2000fffe0ff */
[----:B------:R-:W-:Y:S02]  /*40e0*/  UMOV UR6, UR15 ;  /* 0x0000000f00067c82 */ /* 0x000fe40008000000 */
[----:B------:R2:W-:Y:S01]  /*40f0*/  UTCQMMA.2CTA gdesc[UR4], gdesc[UR12], tmem[UR18], tmem[UR28], idesc[UR29], UP2 ;  /* 0x00ff1c0c040075ea */ /* 0x0005e20009200312 */
[----:B------:R-:W-:Y:S03]  /*4100*/  UPLOP3.LUT UP2, UPT, UPT, UPT, UPT, 0x80, 0x8 ;  /* 0x000000000008789c */ /* 0x000fe60003f4f070 */
[----:B------:R2:W-:Y:S01]  /*4110*/  UTCQMMA.2CTA gdesc[UR8], gdesc[UR10], tmem[UR18], tmem[UR26], idesc[UR27], UPT ;  /* 0x00ff1a0a080075ea */ /* 0x0005e2000ba00312 */
[----:B------:R2:W-:Y:S01]  /*4120*/  UTCBAR.2CTA.MULTICAST [UR7], URZ, UR20 ;  /* 0x000000ff070073e9 */ /* 0x0005e20008200814 */
[----:B------:R-:W-:Y:S06]  /*4130*/  BRA.U UP0, `(.L_x_81) ;  /* 0xfffffffd00787547 */ /* 0x000fec000b83ffff */
.L_x_78:
[----:B--2---:R-:W-:Y:S01]  /*4140*/  UIADD3 UR4, UPT, UPT, UR23, 0x120, URZ ;  /* 0x0000012017047890 */ /* 0x004fe2000fffe0ff */
[----:B------:R-:W-:-:S08]  /*4150*/  UMOV UR14, UR19 ;  /* 0x00000013000e7c82 */ /* 0x000fd00008000000 */
[----:B------:R2:W-:Y:S01]  /*4160*/  UTCBAR.2CTA.MULTICAST [UR4], URZ, UR30 ;  /* 0x000000ff040073e9 */ /* 0x0005e2000820081e */
[----:B------:R-:W-:Y:S02]  /*4170*/  NOP ;  /* 0x0000000000007918 */ /* 0x000fe40000000000 */
.L_x_76:
[----:B--2---:R-:W-:Y:S01]  /*4180*/  UIADD3 UR4, UPT, UPT, UR24, 0x1, URZ ;  /* 0x0000000118047890 */ /* 0x004fe2000fffe0ff */
[----:B------:R-:W-:-:S03]  /*4190*/  ISETP.NE.AND P0, PT, R8, 0x2, PT ;  /* 0x000000020800780c */ /* 0x000fc60003f05270 */
[----:B------:R-:W-:Y:S01]  /*41a0*/  UISETP.NE.AND UP0, UPT, UR4, 0x2, UPT ;  /* 0x000000020400788c */ /* 0x000fe2000bf05270 */
[----:B-1----:R-:W-:Y:S02]  /*41b0*/  SEL R0, RZ, 0x1, P0 ;  /* 0x00000001ff007807 */ /* 0x002fe40000000000 */
[----:B------:R-:W-:Y:S01]  /*41c0*/  SEL R8, R8, RZ, P0 ;  /* 0x000000ff08087207 */ /* 0x000fe20000000000 */
[----:B------:R-:W-:Y:S01]  /*41d0*/  USEL UR5, URZ, 0x1, UP0 ;  /* 0x00000001ff057887 */ /* 0x000fe20008000000 */
[----:B------:R-:W-:Y:S01]  /*41e0*/  LOP3.LUT R3, R3, R0, RZ, 0x3c, !PT ;  /* 0x0000000003037212 */ /* 0x000fe200078e3cff */
[----:B------:R-:W-:-:S04]  /*41f0*/  USEL UR24, UR4, URZ, UP0 ;  /* 0x000000ff04187287 */ /* 0x000fc80008000000 */
[----:B------:R-:W-:Y:S01]  /*4200*/  LOP3.LUT R9, R9, UR5, RZ, 0x3c, !PT ;  /* 0x0000000509097c12 */ /* 0x000fe2000f8e3cff */
[----:B------:R-:W-:Y:S07]  /*4210*/  @P1 BRA `(.L_x_82) ;  /* 0xfffffff800b01947 */ /* 0x000fee000383ffff */
[----:B------:R-:W1:Y:S01]  /*4220*/  S2UR UR8, SR_CgaCtaId ;  /* 0x00000000000879c3 */ /* 0x000e620000008800 */
[----:B------:R-:W-:Y:S01]  /*4230*/  ELECT P0, URZ, PT ;  /* 0x0000000000ff782f */ /* 0x000fe20003800000 */
[----:B------:R-:W-:Y:S01]  /*4240*/  HFMA2 R0, -RZ, RZ, 0, 5.9604644775390625e-08 ;  /* 0x00000001ff007431 */ /* 0x000fe200000001ff */
[----:B------:R-:W-:-:S05]  /*4250*/  UMOV UR4, 0x40 ;  /* 0x0000004000047882 */ /* 0x000fca0000000000 */
[----:B------:R-:W-:Y:S01]  /*4260*/  UVIRTCOUNT.DEALLOC.SMPOOL 0x80 ;  /* 0x000000800000784c */ /* 0x000fe20000000000 */
[----:B------:R-:W-:Y:S02]  /*4270*/  UISETP.NE.AND UP0, UPT, UR33, URZ, UPT ;  /* 0x000000ff2100728c */ /* 0x000fe4000bf05270 */
[----:B-1----:R-:W-:-:S09]  /*4280*/  ULEA UR8, UR8, UR4, 0x18 ;  /* 0x0000000408087291 */ /* 0x002fd2000f8ec0ff */
[----:B------:R1:W-:Y:S01]  /*4290*/  @P0 STS.U8 [UR8+0x1c], R0 ;  /* 0x00001c00ff000988 */ /* 0x0003e20008000008 */
[----:B------:R-:W-:Y:S05]  /*42a0*/  BRA.U UP0, `(.L_x_83) ;  /* 0x0000000100587547 */ /* 0x000fea000b800000 */
[----:B------:R-:W-:Y:S01]  /*42b0*/  UIADD3 UR5, UPT, UPT, UR17, 0x130, URZ ;  /* 0x0000013011057890 */ /* 0x000fe2000fffe0ff */
[----:B------:R-:W-:-:S03]  /*42c0*/  SHF.L.U32 R3, R9, 0x1f, RZ ;  /* 0x0000001f09037819 */ /* 0x000fc600000006ff */
[----:B------:R-:W-:-:S09]  /*42d0*/  ULEA UR4, UR24, UR5, 0x3 ;  /* 0x0000000518047291 */ /* 0x000fd2000f8e18ff */
[----:B------:R-:W2:Y:S02]  /*42e0*/  SYNCS.PHASECHK.TRANS64.TRYWAIT P0, [UR4], R3 ;  /* 0x00000003ff0075a7 */ /* 0x000ea40008001104 */
[----:B--2---:R-:W-:Y:S05]  /*42f0*/  @!P0 BRA `(.L_x_84) ;  /* 0x0000008400b48947 */ /* 0x004fea0003800000 */
.L_x_189:
[----:B------:R-:W-:-:S04]  /*4300*/  UIADD3 UR4, UPT, UPT, UR24, 0x1, URZ ;  /* 0x0000000118047890 */ /* 0x000fc8000fffe0ff */
[----:B------:R-:W-:-:S04]  /*4310*/  UISETP.NE.AND UP1, UPT, UR4, 0x2, UPT ;  /* 0x000000020400788c */ /* 0x000fc8000bf25270 */
[----:B------:R-:W-:Y:S02]  /*4320*/  USEL UR6, URZ, 0x1, UP1 ;  /* 0x00000001ff067887 */ /* 0x000fe40008800000 */
[----:B------:R-:W-:-:S04]  /*4330*/  USEL UR4, UR4, URZ, UP1 ;  /* 0x000000ff04047287 */ /* 0x000fc80008800000 */
[----:B------:R-:W-:Y:S01]  /*4340*/  ULEA UR4, UR4, UR5, 0x3 ;  /* 0x0000000504047291 */ /* 0x000fe2000f8e18ff */
[----:B-1----:R-:W-:-:S04]  /*4350*/  LOP3.LUT R3, R9, UR6, RZ, 0x3c, !PT ;  /* 0x0000000609037c12 */ /* 0x002fc8000f8e3cff */
[----:B------:R-:W-:Y:S01]  /*4360*/  SHF.L.U32 R3, R3, 0x1f, RZ ;  /* 0x0000001f03037819 */ /* 0x000fe200000006ff */
[----:B------:R-:W-:-:S04]  /*4370*/  IMAD.U32 R0, RZ, RZ, UR4 ;  /* 0x00000004ff007e24 */ /* 0x000fc8000f8e00ff */
[----:B------:R1:W2:Y:S03]  /*4380*/  SYNCS.PHASECHK.TRANS64.TRYWAIT P0, [R0+URZ], R3 ;  /* 0x00000003000075a7 */ /* 0x0002a600080011ff */
[----:B--2---:R-:W-:Y:S05]  /*4390*/  @!P0 NANOSLEEP.SYNCS 0x989680 ;  /* 0x009896800000895d */ /* 0x004fea0003900000 */
[----:B------:R-:W2:Y:S02]  /*43a0*/  @!P0 SYNCS.PHASECHK.TRANS64 P0, [R0+URZ], R3 ;  /* 0x00000003000085a7 */ /* 0x000ea400080010ff */
[----:B--2---:R-:W-:Y:S05]  /*43b0*/  @P0 BRA `(.L_x_85) ;  /* 0x0000000000200947 */ /* 0x004fea0003800000 */
.L_x_86:
[----:B--2---:R2:W4:Y:S02]  /*43c0*/  SYNCS.PHASECHK.TRANS64.TRYWAIT P0, [R0+URZ], R3 ;  /* 0x00000003000075a7 */ /* 0x00452400080011ff */
[----:B----4-:R-:W-:Y:S05]  /*43d0*/  @!P0 NANOSLEEP.SYNCS 0x989680 ;  /* 0x009896800000895d */ /* 0x010fea0003900000 */
[----:B------:R-:W4:Y:S02]  /*43e0*/  @!P0 SYNCS.PHASECHK.TRANS64 P0, [R0+URZ], R3 ;  /* 0x00000003000085a7 */ /* 0x000f2400080010ff */
[----:B----4-:R-:W-:Y:S05]  /*43f0*/  @!P0 BRA `(.L_x_86) ;  /* 0xfffffffc00f08947 */ /* 0x010fea000383ffff */
[----:B------:R-:W-:Y:S05]  /*4400*/  BRA `(.L_x_85) ;  /* 0x00000000000c7947 */ /* 0x000fea0003800000 */
.L_x_83:
[----:B------:R-:W-:-:S04]  /*4410*/  UIADD3 UR4, UPT, UPT, UR17, 0x160, URZ ;  /* 0x0000016011047890 */ /* 0x000fc8000fffe0ff */
[----:B------:R-:W-:-:S09]  /*4420*/  UPRMT UR4, UR34, 0x654, UR4 ;  /* 0x0000065422047896 */ /* 0x000fd20008000004 */
[----:B------:R-:W-:Y:S03]  /*4430*/  SYNCS.ARRIVE.TRANS64.RED.A1T0 RZ, [UR4], RZ ;  /* 0x000000ffffff79a7 */ /* 0x000fe60008100404 */
.L_x_85:
[----:B-12---:R-:W-:Y:S01]  /*4440*/  SHF.L.U32 R3, RZ, 0x1f, RZ ;  /* 0x0000001fff037819 */ /* 0x006fe200000006ff */
[----:B------:R-:W-:Y:S01]  /*4450*/  UIADD3 UR4, UPT, UPT, UR17, 0x160, URZ ;  /* 0x0000016011047890 */ /* 0x000fe2000fffe0ff */
[----:B------:R-:W-:Y:S02]  /*4460*/  PLOP3.LUT P0, PT, PT, PT, UP0, 0x80, 0x8 ;  /* 0x000000000008781c */ /* 0x000fe40003f0f008 */
[----:B------:R-:W1:Y:S02]  /*4470*/  SYNCS.PHASECHK.TRANS64.TRYWAIT P1, [UR17+0x160], R3 ;  /* 0x00016003ff0075a7 */ /* 0x000e640008021111 */
[----:B-1----:R-:W-:Y:S09]  /*4480*/  @!P1 BRA `(.L_x_87) ;  /* 0x0000008400689947 */ /* 0x002ff20003800000 */
.L_x_191:
[----:B------:R-:W-:Y:S01]  /*4490*/  @!UP0 UPRMT UR4, UR34, 0x654, UR4 ;  /* 0x0000065422048896 */ /* 0x000fe20008000004 */
[----:B------:R-:W-:Y:S01]  /*44a0*/  UMOV UR5, 0xffff ;  /* 0x0000ffff00057882 */ /* 0x000fe20000000000 */
[----:B------:R-:W-:-:S07]  /*44b0*/  UMOV UR6, 0x1 ;  /* 0x0000000100067882 */ /* 0x000fce0000000000 */
[----:B------:R-:W-:Y:S01]  /*44c0*/  @!P0 SYNCS.ARRIVE.TRANS64.RED.A1T0 RZ, [UR4], RZ ;  /* 0x000000ffffff89a7 */ /* 0x000fe20008100404 */
[----:B------:R-:W-:Y:S01]  /*44d0*/  NOP ;  /* 0x0000000000007918 */ /* 0x000fe20000000000 */
[----:B-1----:R-:W1:Y:S01]  /*44e0*/  LDS R0, [UR8+0x14] ;  /* 0x00001408ff007984 */ /* 0x002e620008000800 */
[----:B------:R-:W-:-:S04]  /*44f0*/  ULOP3.LUT UR4, UR32, 0xffff, URZ, 0xc0, !UPT ;  /* 0x0000ffff20047892 */ /* 0x000fc8000f8ec0ff */
[----:B------:R-:W-:-:S04]  /*4500*/  USHF.R.U32.HI UR4, URZ, 0x5, UR4 ;  /* 0x00000005ff047899 */ /* 0x000fc80008011604 */
[----:B------:R-:W-:Y:S02]  /*4510*/  USHF.L.U32 UR5, UR5, UR4, URZ ;  /* 0x0000000405057299 */ /* 0x000fe400080006ff */
[----:B------:R-:W-:-:S04]  /*4520*/  USHF.L.U32 UR4, UR6, UR4, URZ ;  /* 0x0000000406047299 */ /* 0x000fc800080006ff */
[----:B-1----:R-:W-:-:S04]  /*4530*/  LOP3.LUT R0, R0, UR5, RZ, 0xc0, !PT ;  /* 0x0000000500007c12 */ /* 0x002fc8000f8ec0ff */
[----:B------:R-:W-:-:S13]  /*4540*/  ISETP.NE.AND P0, PT, R0, UR5, PT ;  /* 0x0000000500007c0c */ /* 0x000fda000bf05270 */
[----:B------:R-:W-:Y:S05]  /*4550*/  @P0 BRA `(.L_x_88) ;  /* 0x0000000000580947 */ /* 0x000fea0003800000 */
[----:B------:R-:W1:Y:S02]  /*4560*/  LDS R0, [UR8+0x18] ;  /* 0x00001808ff007984 */ /* 0x000e640008000800 */
[----:B-1----:R-:W-:-:S04]  /*4570*/  LOP3.LUT R0, R0, UR4, RZ, 0xc0, !PT ;  /* 0x0000000400007c12 */ /* 0x002fc8000f8ec0ff */
[----:B------:R-:W-:-:S13]  /*4580*/  ISETP.NE.AND P0, PT, R0, UR4, PT ;  /* 0x0000000400007c0c */ /* 0x000fda000bf05270 */
[----:B------:R-:W-:Y:S05]  /*4590*/  @P0 BRA `(.L_x_89) ;  /* 0x00000000003c0947 */ /* 0x000fea0003800000 */
[----:B------:R-:W1:Y:S01]  /*45a0*/  S2R R2, SR_LANEID ;  /* 0x0000000000027919 */ /* 0x000e620000000000 */
[----:B------:R-:W-:Y:S01]  /*45b0*/  ULOP3.LUT UR5, URZ, UR5, URZ, 0x33, !UPT ;  /* 0x00000005ff057292 */ /* 0x000fe2000f8e33ff */
[----:B------:R-:W-:Y:S01]  /*45c0*/  LOP3.LUT R4, RZ, UR4, RZ, 0x33, !PT ;  /* 0x00000004ff047c12 */ /* 0x000fe2000f8e33ff */
[----:B------:R-:W-:Y:S02]  /*45d0*/  VOTEU.ANY UR4, UPT, PT ;  /* 0x0000000000047886 */ /* 0x000fe400038e0100 */
[----:B------:R-:W-:Y:S01]  /*45e0*/  UFLO.U32 UR4, UR4 ;  /* 0x00000004000472bd */ /* 0x000fe200080e0000 */
[----:B------:R-:W2:Y:S01]  /*45f0*/  REDUX UR6, R4 ;  /* 0x00000000040673c4 */ /* 0x000ea20000000000 */
[----:B------:R-:W-:-:S06]  /*4600*/  IMAD.U32 R0, RZ, RZ, UR5 ;  /* 0x00000005ff007e24 */ /* 0x000fcc000f8e00ff */
[----:B------:R4:W-:Y:S01]  /*4610*/  UTCATOMSWS.AND URZ, UR5 ;  /* 0x0000000500ff79e3 */ /* 0x0009e20008000000 */
[----:B------:R-:W3:Y:S01]  /*4620*/  REDUX UR7, R0 ;  /* 0x00000000000773c4 */ /* 0x000ee20000000000 */
[----:B-1----:R-:W-:Y:S01]  /*4630*/  ISETP.EQ.U32.AND P0, PT, R2, UR4, PT ;  /* 0x0000000402007c0c */ /* 0x002fe2000bf02070 */
[----:B--2---:R-:W-:Y:S01]  /*4640*/  IMAD.U32 R2, RZ, RZ, UR6 ;  /* 0x00000006ff027e24 */ /* 0x004fe2000f8e00ff */
[----:B---3--:R-:W-:-:S11]  /*4650*/  MOV R3, UR7 ;  /* 0x0000000700037c02 */ /* 0x008fd60008000f00 */
[----:B------:R4:W-:Y:S04]  /*4660*/  @P0 ATOMS.AND RZ, [UR8+0x14], R3 ;  /* 0x00001403ffff098c */ /* 0x0009e8000a800008 */
[----:B------:R4:W-:Y:S01]  /*4670*/  @P0 ATOMS.AND RZ, [UR8+0x18], R2 ;  /* 0x00001802ffff098c */ /* 0x0009e2000a800008 */
[----:B------:R-:W-:Y:S05]  /*4680*/  BRA `(.L_x_90) ;  /* 0x0000000000147947 */ /* 0x000fea0003800000 */
.L_x_89:
[----:B------:R-:W-:Y:S02]  /*4690*/  MOV R2, 0x46b0 ;  /* 0x000046b000027802 */ /* 0x000fe40000000f00 */
[----:B---3-5:R-:W-:Y:S05]  /*46a0*/  CALL.REL.NOINC `($__internal_0_$__cuda_sm10x_tcgen05_guardrail_trap_col_being_dealloced_not_returned_by_alloc) ;  /* 0x0000008800447944 */ /* 0x028fea0003c00000 */
[----:B------:R-:W-:Y:S05]  /*46b0*/  BRA `(.L_x_90) ;  /* 0x0000000000087947 */ /* 0x000fea0003800000 */
.L_x_88:
[----:B------:R-:W-:Y:S02]  /*46c0*/  MOV R2, 0x46e0 ;  /* 0x000046e000027802 */ /* 0x000fe40000000f00 */
[----:B---3-5:R-:W-:Y:S05]  /*46d0*/  CALL.REL.NOINC `($__internal_2_$__cuda_sm10x_tcgen05_guardrail_trap_unallocated_columns_being_dealloced) ;  /* 0x0000008800507944 */ /* 0x028fea0003c00000 */
.L_x_90:
[----:B------:R-:W-:Y:S01]  /*46e0*/  NOP ;  /* 0x0000000000007918 */ /* 0x000fe20000000000 */
[----:B----4-:R-:W-:Y:S05]  /*46f0*/  EXIT ;  /* 0x000000000000794d */ /* 0x010fea0003800000 */
.L_x_63:
[----:B------:R-:W-:-:S09]  /*4700*/  UISETP.NE.OR UP0, UPT, UR17, 0x3, !UP4 ;  /* 0x000000031100788c */ /* 0x000fd2000e705670 */
[----:B------:R-:W-:Y:S05]  /*4710*/  BRA.U UP0, `(.L_x_91) ;  /* 0x0000001100547547 */ /* 0x000fea000b800000 */
[----:B------:R-:W2:Y:S01]  /*4720*/  LDCU UR31, c[0x0][0x370] ;  /* 0x00006e00ff1f77ac */ /* 0x000ea20008000800 */
[----:B------:R-:W3:Y:S01]  /*4730*/  LDC.64 R16, c[0x0][0x348] ;  /* 0x0000d200ff107b82 */ /* 0x000ee20000000a00 */
[----:B------:R-:W-:Y:S02]  /*4740*/  HFMA2 R13, -RZ, RZ, 0, 0 ;  /* 0x00000000ff0d7431 */ /* 0x000fe400000001ff */
[----:B------:R-:W-:Y:S01]  /*4750*/  IMAD.MOV.U32 R15, RZ, RZ, 0x1 ;  /* 0x00000001ff0f7424 */ /* 0x000fe200078e00ff */
[----:B------:R-:W2:Y:S01]  /*4760*/  LDCU.128 UR48, c[0x0][0xb10] ;  /* 0x00016200ff3077ac */ /* 0x000ea20008000c00 */
[----:B------:R-:W-:Y:S01]  /*4770*/  IMAD.MOV.U32 R14, RZ, RZ, RZ ;  /* 0x000000ffff0e7224 */ /* 0x000fe200078e00ff */
[----:B------:R-:W-:Y:S01]  /*4780*/  MOV R7, 0x2000 ;  /* 0x0000200000077802 */ /* 0x000fe20000000f00 */
[----:B------:R-:W4:Y:S01]  /*4790*/  LDCU UR30, c[0x0][0x374] ;  /* 0x00006e80ff1e77ac */ /* 0x000f220008000800 */
[----:B------:R-:W1:Y:S01]  /*47a0*/  LDC.64 R2, c[0x0][0x888] ;  /* 0x00022200ff027b82 */ /* 0x000e620000000a00 */
[----:B------:R-:W4:Y:S01]  /*47b0*/  LDCU UR15, c[0x0][0xb0c] ;  /* 0x00016180ff0f77ac */ /* 0x000f220008000800 */
[----:B------:R-:W3:Y:S06]  /*47c0*/  LDCU UR40, c[0x0][0xb20] ;  /* 0x00016400ff2877ac */ /* 0x000eec0008000800 */
[----:B------:R-:W1:Y:S01]  /*47d0*/  LDC.64 R4, c[0x0][0x890] ;  /* 0x00022400ff047b82 */ /* 0x000e620000000a00 */
[----:B------:R-:W3:Y:S01]  /*47e0*/  LDCU UR4, c[0x0][0xb30] ;  /* 0x00016600ff0477ac */ /* 0x000ee20008000800 */
[----:B------:R-:W-:Y:S01]  /*47f0*/  UMOV UR21, 0x400 ;  /* 0x0000040000157882 */ /* 0x000fe20000000000 */
[----:B--2---:R-:W-:-:S02]  /*4800*/  UIMAD.WIDE.U32 UR6, UR31, UR48, URZ ;  /* 0x000000301f0672a5 */ /* 0x004fc4000f8e00ff */
[----:B----4-:R-:W-:Y:S02]  /*4810*/  UIMAD.WIDE.U32 UR8, UR30, UR51, URZ ;  /* 0x000000331e0872a5 */ /* 0x010fe4000f8e00ff */
[----:B------:R-:W-:Y:S02]  /*4820*/  ULEA UR21, UR45, UR21, 0x18 ;  /* 0x000000152d157291 */ /* 0x000fe4000f8ec0ff */
[----:B------:R-:W-:Y:S02]  /*4830*/  UPLOP3.LUT UP3, UPT, UPT, UPT, UPT, 0x40, 0x4 ;  /* 0x000000000004789c */ /* 0x000fe40003f6e870 */
[----:B------:R-:W-:Y:S01]  /*4840*/  UIADD3 UR37, UPT, UPT, UR21, 0xc8, URZ ;  /* 0x000000c815257890 */ /* 0x000fe2000fffe0ff */
[----:B------:R-:W-:Y:S01]  /*4850*/  UMOV UR6, UR7 ;  /* 0x0000000700067c82 */ /* 0x000fe20008000000 */
[----:B------:R-:W-:Y:S01]  /*4860*/  UMOV UR38, UR9 ;  /* 0x0000000900267c82 */ /* 0x000fe20008000000 */
[----:B------:R-:W-:Y:S02]  /*4870*/  UISETP.GE.AND UP0, UPT, UR42, 0x1, UPT ;  /* 0x000000012a00788c */ /* 0x000fe4000bf06270 */
[----:B------:R-:W-:Y:S01]  /*4880*/  UISETP.NE.AND UP4, UPT, UR42, 0x1, UPT ;  /* 0x000000012a00788c */ /* 0x000fe2000bf85270 */
[----:B------:R-:W2:Y:S01]  /*4890*/  LDCU.64 UR22, c[0x0][0xb28] ;  /* 0x00016500ff1677ac */ /* 0x000ea20008000a00 */
[----:B------:R-:W-:-:S02]  /*48a0*/  UISETP.NE.AND UP6, UPT, UR15, 0x1, UPT ;  /* 0x000000010f00788c */ /* 0x000fc4000bfc5270 */
[----:B------:R-:W-:Y:S02]  /*48b0*/  UISETP.NE.AND UP5, UPT, UR50, 0x1, UPT ;  /* 0x000000013200788c */ /* 0x000fe4000bfa5270 */
[----:B------:R-:W-:Y:S02]  /*48c0*/  UIADD3 UR33, UPT, UPT, UR21, 0xb0, URZ ;  /* 0x000000b015217890 */ /* 0x000fe4000fffe0ff */
[----:B------:R-:W-:Y:S02]  /*48d0*/  UIADD3 UR25, UPT, UPT, UR21, 0xb8, URZ ;  /* 0x000000b815197890 */ /* 0x000fe4000fffe0ff */
[----:B------:R-:W-:Y:S02]  /*48e0*/  UIADD3 UR17, UPT, UPT, UR21, 0xc0, URZ ;  /* 0x000000c015117890 */ /* 0x000fe4000fffe0ff */
[----:B------:R-:W-:Y:S02]  /*48f0*/  UPRMT UR37, UR45, 0x654, UR37 ;  /* 0x000006542d257896 */ /* 0x000fe40008000025 */
[----:B------:R-:W-:-:S02]  /*4900*/  USHF.R.U32.HI UR39, URZ, UR49, UR6 ;  /* 0x00000031ff277299 */ /* 0x000fc40008011606 */
[----:B---3--:R-:W-:Y:S02]  /*4910*/  USHF.R.U32.HI UR38, URZ, UR40, UR38 ;  /* 0x00000028ff267299 */ /* 0x008fe40008011626 */
[----:B------:R-:W-:-:S11]  /*4920*/  UISETP.NE.AND UP2, UPT, UR4, 0x1, UPT ;  /* 0x000000010400788c */ /* 0x000fd6000bf45270 */
.L_x_102:
[C---:B------:R-:W-:Y:S02]  /*4930*/  LEA R12, R14.reuse, UR21, 0x3 ;  /* 0x000000150e0c7c11 */ /* 0x040fe4000f8e18ff */
[----:B------:R-:W-:Y:S02]  /*4940*/  SHF.L.U32 R9, R13, 0x1f, RZ ;  /* 0x0000001f0d097819 */ /* 0x000fe400000006ff */
[----:B------:R-:W-:Y:S02]  /*4950*/  LEA R10, R14, UR21, 0x4 ;  /* 0x000000150e0a7c11 */ /* 0x000fe4000f8e20ff */
[----:B---3--:R-:W3:Y:S02]  /*4960*/  SYNCS.PHASECHK.TRANS64.TRYWAIT P0, [R12+URZ+0x100], R9 ;  /* 0x000100090c0075a7 */ /* 0x008ee400080011ff */
[----:B---3--:R-:W-:Y:S05]  /*4970*/  @!P0 BRA `(.L_x_92) ;  /* 0x0000008000448947 */ /* 0x008fea0003800000 */
.L_x_192:
[----:B---3--:R-:W3:Y:S01]  /*4980*/  LDS.128 R8, [R10+0x170] ;  /* 0x000170000a087984 */ /* 0x008ee20000000c00 */
[----:B------:R-:W-:Y:S01]  /*4990*/  UISETP.GE.AND UP0, UPT, UR42, 0x1, UPT ;  /* 0x000000012a00788c */ /* 0x000fe2000bf06270 */
[----:B------:R-:W-:Y:S01]  /*49a0*/  @!PT LDS RZ, [RZ] ;  /* 0x00000000fffff984 */ /* 0x000fe20000000800 */
[----:B------:R-:W-:Y:S01]  /*49b0*/  @!PT LDS RZ, [RZ] ;  /* 0x00000000fffff984 */ /* 0x000fe20000000800 */
[----:B------:R-:W-:Y:S01]  /*49c0*/  @!PT LDS RZ, [RZ] ;  /* 0x00000000fffff984 */ /* 0x000fe20000000800 */
[----:B------:R-:W-:Y:S01]  /*49d0*/  @!PT LDS RZ, [RZ] ;  /* 0x00000000fffff984 */ /* 0x000fe20000000800 */
[----:B------:R4:W-:Y:S06]  /*49e0*/  MEMBAR.ALL.CTA ;  /* 0x0000000000007992 */ /* 0x0009ec0000008000 */
[----:B----4-:R-:W4:Y:S01]  /*49f0*/  FENCE.VIEW.ASYNC.S ;  /* 0x00000000000073c6 */ /* 0x010f220000000000 */
[----:B---3--:R-:W-:Y:S11]  /*4a00*/  LOP3.LUT P0, RZ, R10, 0x1, RZ, 0xc0, !PT ;  /* 0x000000010aff7812 */ /* 0x008ff6000780c0ff */
[----:B------:R-:W-:Y:S02]  /*4a10*/  @!UPT UIADD3 URZ, UPT, UPT, URZ, URZ, URZ ;  /* 0x000000fffffff290 */ /* 0x000fe4000fffe0ff */
[----:B----4-:R-:W-:Y:S01]  /*4a20*/  VOTEU.ANY UP1, P0 ;  /* 0x0000000000ff7886 */ /* 0x010fe20000020100 */
[----:B------:R-:W-:Y:S11]  /*4a30*/  PLOP3.LUT P0, PT, PT, PT, UP1, 0x80, 0x8 ;  /* 0x000000000008781c */ /* 0x000ff60003f0f018 */
[----:B------:R-:W-:Y:S02]  /*4a40*/  @!UPT UIADD3 URZ, UPT, UPT, URZ, URZ, URZ ;  /* 0x000000fffffff290 */ /* 0x000fe4000fffe0ff */
[----:B------:R-:W-:Y:S02]  /*4a50*/  @P0 SHF.R.U32.HI R0, RZ, 0x10, R9 ;  /* 0x00000010ff000819 */ /* 0x000fe40000011609 */
[----:B------:R-:W-:Y:S02]  /*4a60*/  @P0 MOV R6, R8 ;  /* 0x0000000800060202 */ /* 0x000fe40000000f00 */
[----:B------:R-:W-:Y:S01]  /*4a70*/  @P0 R2UR UR4, R0 ;  /* 0x00000000000402ca */ /* 0x000fe200000e0000 */
[----:B------:R-:W-:Y:S01]  /*4a80*/  VIADD R0, R12, 0x110 ;  /* 0x000001100c007836 */ /* 0x000fe20000000000 */
[----:B------:R-:W-:Y:S02]  /*4a90*/  @P0 LOP3.LUT R8, R9, 0xffff, RZ, 0xc0, !PT ;  /* 0x0000ffff09080812 */ /* 0x000fe400078ec0ff */
[----:B------:R-:W-:Y:S02]  /*4aa0*/  @P0 R2UR UR6, R6 ;  /* 0x00000000060602ca */ /* 0x000fe400000e0000 */
[----:B------:R-:W-:Y:S02]  /*4ab0*/  PRMT R0, RZ, 0x654, R0 ;  /* 0x00000654ff007816 */ /* 0x000fe40000000000 */
[----:B------:R-:W-:Y:S02]  /*4ac0*/  @P0 R2UR UR5, R8 ;  /* 0x00000000080502ca */ /* 0x000fe400000e0000 */
[----:B------:R3:W-:Y:S03]  /*4ad0*/  SYNCS.ARRIVE.TRANS64.RED.A1T0 RZ, [R0+URZ], RZ ;  /* 0x000000ff00ff79a7 */ /* 0x0007e600081004ff */
[----:B------:R-:W-:Y:S04]  /*4ae0*/  @UP1 UMOV UR29, UR4 ;  /* 0x00000004001d1c82 */ /* 0x000fe80008000000 */
[----:B------:R-:W-:Y:S04]  /*4af0*/  @UP1 UMOV UR14, UR6 ;  /* 0x00000006000e1c82 */ /* 0x000fe80008000000 */
[----:B------:R-:W-:Y:S01]  /*4b00*/  @UP1 UMOV UR13, UR5 ;  /* 0x00000005000d1c82 */ /* 0x000fe20008000000 */
[----:B------:R-:W-:Y:S05]  /*4b10*/  BRA.U !UP0, `(.L_x_93) ;  /* 0x0000000108a47547 */ /* 0x000fea000b800000 */
[----:B------:R-:W-:Y:S02]  /*4b20*/  UIMAD.WIDE.U32 UR18, UR13, UR51, URZ ;  /* 0x000000330d1272a5 */ /* 0x000fe4000f8e00ff */
[----:B------:R-:W-:Y:S02]  /*4b30*/  UIMAD.WIDE.U32 UR26, UR14, UR48, URZ ;  /* 0x000000300e1a72a5 */ /* 0x000fe4000f8e00ff */
[----:B------:R-:W-:Y:S02]  /*4b40*/  USEL UR4, UR30, UR38, !UP5 ;  /* 0x000000261e047287 */ /* 0x000fe4000e800000 */
[----:B------:R-:W-:Y:S02]  /*4b50*/  USEL UR7, UR31, UR39, !UP6 ;  /* 0x000000271f077287 */ /* 0x000fe4000f000000 */
[----:B--2---:R-:W-:Y:S02]  /*4b60*/  UIMAD.WIDE.U32 UR8, UR4, UR22, URZ ;  /* 0x00000016040872a5 */ /* 0x004fe4000f8e00ff */
[----:B------:R-:W-:Y:S01]  /*4b70*/  UIMAD.WIDE.U32 UR10, UR7, UR22, URZ ;  /* 0x00000016070a72a5 */ /* 0x000fe2000f8e00ff */
[----:B------:R-:W-:Y:S02]  /*4b80*/  UMOV UR5, UR19 ;  /* 0x0000001300057c82 */ /* 0x000fe40008000000 */
[----:B------:R-:W-:Y:S03]  /*4b90*/  USHF.R.U32.HI UR6, URZ, UR40, UR5 ;  /* 0x00000028ff067299 */ /* 0x000fe60008011605 */
[----:B------:R-:W-:Y:S01]  /*4ba0*/  UMOV UR5, UR27 ;  /* 0x0000001b00057c82 */ /* 0x000fe20008000000 */
[----:B------:R-:W-:Y:S02]  /*4bb0*/  USEL UR6, UR13, UR6, !UP5 ;  /* 0x000000060d067287 */ /* 0x000fe4000e800000 */
[----:B------:R-:W-:Y:S03]  /*4bc0*/  USHF.R.U32.HI UR12, URZ, UR49, UR5 ;  /* 0x00000031ff0c7299 */ /* 0x000fe60008011605 */
[----:B------:R-:W-:Y:S02]  /*4bd0*/  UMOV UR5, UR9 ;  /* 0x0000000900057c82 */ /* 0x000fe40008000000 */
[----:B------:R-:W-:Y:S03]  /*4be0*/  @UP4 USHF.R.U32.HI UR4, URZ, UR23, UR5 ;  /* 0x00000017ff044299 */ /* 0x000fe60008011605 */
[----:B------:R-:W-:Y:S01]  /*4bf0*/  UMOV UR5, UR11 ;  /* 0x0000000b00057c82 */ /* 0x000fe20008000000 */
[----:B------:R-:W-:Y:S02]  /*4c00*/  UIMAD UR4, UR42, UR4, URZ ;  /* 0x000000042a0472a4 */ /* 0x000fe4000f8e02ff */
[----:B------:R-:W-:Y:S02]  /*4c10*/  @UP4 USHF.R.U32.HI UR7, URZ, UR23, UR5 ;  /* 0x00000017ff074299 */ /* 0x000fe40008011605 */
[----:B------:R-:W-:Y:S02]  /*4c20*/  UIMAD.WIDE.U32 UR10, UR6, UR22, URZ ;  /* 0x00000016060a72a5 */ /* 0x000fe4000f8e00ff */
[----:B------:R-:W-:Y:S02]  /*4c30*/  USEL UR5, UR14, UR12, !UP6 ;  /* 0x0000000c0e057287 */ /* 0x000fe4000f000000 */
[----:B------:R-:W-:Y:S02]  /*4c40*/  UIMAD UR8, UR42, UR7, URZ ;  /* 0x000000072a0872a4 */ /* 0x000fe4000f8e02ff */
[----:B------:R-:W-:Y:S03]  /*4c50*/  UISETP.GE.AND UP0, UPT, UR6, UR4, UPT ;  /* 0x000000040600728c */ /* 0x000fe6000bf06270 */
[----:B------:R-:W-:Y:S01]  /*4c60*/  UMOV UR4, UR11 ;  /* 0x0000000b00047c82 */ /* 0x000fe20008000000 */
[----:B------:R-:W-:Y:S02]  /*4c70*/  UISETP.GE.OR UP0, UPT, UR5, UR8, UP0 ;  /* 0x000000080500728c */ /* 0x000fe40008706670 */
[----:B------:R-:W-:Y:S02]  /*4c80*/  USHF.R.U32.HI UR4, URZ, UR23, UR4 ;  /* 0x00000017ff047299 */ /* 0x000fe40008011604 */
[----:B------:R-:W-:Y:S02]  /*4c90*/  UIMAD.WIDE.U32 UR8, UR5, UR22, URZ ;  /* 0x00000016050872a5 */ /* 0x000fe4000f8e00ff */
[----:B------:R-:W-:Y:S04]  /*4ca0*/  USEL UR10, UR6, UR4, !UP4 ;  /* 0x00000004060a7287 */ /* 0x000fe8000e000000 */
[----:B------:R-:W-:Y:S01]  /*4cb0*/  UIADD3 UR11, UPT, UPT, -UR10, URZ, URZ ;  /* 0x000000ff0a0b7290 */ /* 0x000fe2000fffe1ff */
[----:B------:R-:W-:Y:S02]  /*4cc0*/  @!UP0 UMOV UR4, UR9 ;  /* 0x0000000900048c82 */ /* 0x000fe40008000000 */
[----:B------:R-:W-:Y:S02]  /*4cd0*/  @!UP0 USHF.R.U32.HI UR4, URZ, UR23, UR4 ;  /* 0x00000017ff048299 */ /* 0x000fe40008011604 */
[----:B------:R-:W-:Y:S02]  /*4ce0*/  UIMAD UR8, UR42, UR11, UR6 ;  /* 0x0000000b2a0872a4 */ /* 0x000fe4000f8e0206 */
[----:B------:R-:W-:Y:S04]  /*4cf0*/  @!UP0 USEL UR4, UR5, UR4, !UP4 ;  /* 0x0000000405048287 */ /* 0x000fe8000e000000 */
[----:B------:R-:W-:Y:S02]  /*4d00*/  @!UP0 UIMAD UR8, UR7, UR8, UR4 ;  /* 0x00000008070882a4 */ /* 0x000fe4000f8e0204 */
[----:B------:R-:W-:Y:S02]  /*4d10*/  @!UP0 UIADD3 UR9, UPT, UPT, UR10, -UR4, URZ ;  /* 0x800000040a098290 */ /* 0x000fe4000fffe0ff */
[----:B------:R-:W-:Y:S02]  /*4d20*/  UIADD3 UR4, UPT, UPT, -UR5, URZ, URZ ;  /* 0x000000ff05047290 */ /* 0x000fe4000fffe1ff */
[----:B------:R-:W-:Y:S02]  /*4d30*/  UIADD3 UR7, UPT, UPT, -UR6, URZ, URZ ;  /* 0x000000ff06077290 */ /* 0x000fe4000fffe1ff */
[----:B------:R-:W-:Y:S02]  /*4d40*/  @!UP0 UIMAD UR6, UR9, UR42, UR5 ;  /* 0x0000002a090682a4 */ /* 0x000fe4000f8e0205 */
[----:B------:R-:W-:Y:S02]  /*4d50*/  UIMAD UR14, UR15, UR4, UR14 ;  /* 0x000000040f0e72a4 */ /* 0x000fe4000f8e020e */
[----:B------:R-:W-:Y:S01]  /*4d60*/  UIMAD UR13, UR50, UR7, UR13 ;  /* 0x00000007320d72a4 */ /* 0x000fe2000f8e020d */
[----:B------:R-:W-:Y:S02]  /*4d70*/  @!UP0 UMOV UR5, UR8 ;  /* 0x0000000800058c82 */ /* 0x000fe40008000000 */
[----:B------:R-:W-:Y:S02]  /*4d80*/  UIMAD UR14, UR5, UR15, UR14 ;  /* 0x0000000f050e72a4 */ /* 0x000fe4000f8e020e */
[----:B------:R-:W-:Y:S11]  /*4d90*/  UIMAD UR13, UR6, UR50, UR13 ;  /* 0x00000032060d72a4 */ /* 0x000ff6000f8e020d */
[----:B------:R-:W-:Y:S01]  /*4da0*/  @!UPT UIADD3 URZ, UPT, UPT, URZ, URZ, URZ ;  /* 0x000000fffffff290 */ /* 0x000fe2000fffe0ff */
.L_x_93:
[----:B------:R-:W4:Y:S01]  /*4db0*/  @!UP2 LDCU.128 UR8, c[0x0][0xb10] ;  /* 0x00016200ff08a7ac */ /* 0x000f220008000c00 */
[C---:B-1----:R-:W-:Y:S02]  /*4dc0*/  ISETP.NE.U32.AND P1, PT, R4.reuse, RZ, PT ;  /* 0x000000ff0400720c */ /* 0x042fe40003f25070 */
[----:B------:R-:W-:Y:S02]  /*4dd0*/  ISETP.NE.U32.AND P0, PT, R4, RZ, PT ;  /* 0x000000ff0400720c */ /* 0x000fe40003f05070 */
[C---:B------:R-:W-:Y:S02]  /*4de0*/  ISETP.NE.AND.EX P1, PT, R5.reuse, RZ, PT, P1 ;  /* 0x000000ff0500720c */ /* 0x040fe40003f25310 */
[----:B------:R-:W-:Y:S01]  /*4df0*/  ISETP.NE.AND.EX P0, PT, R5, RZ, PT, P0 ;  /* 0x000000ff0500720c */ /* 0x000fe20003f05300 */
[----:B------:R-:W1:Y:S01]  /*4e00*/  @!UP2 LDCU UR5, c[0x0][0xb0c] ;  /* 0x00016180ff05a7ac */ /* 0x000e620008000800 */
[----:B------:R-:W-:Y:S01]  /*4e10*/  SHF.L.U32 R9, R15, 0x1f, RZ ;  /* 0x0000001f0f097819 */ /* 0x000fe200000006ff */
[----:B------:R-:W-:Y:S02]  /*4e20*/  USHF.L.U32 UR35, UR16, 0x7, URZ ;  /* 0x0000000710237899 */ /* 0x000fe400080006ff */
[----:B------:R-:W-:Y:S02]  /*4e30*/  USHF.L.U32 UR34, UR20, 0x8, URZ ;  /* 0x0000000814227899 */ /* 0x000fe400080006ff */
[----:B----4-:R-:W-:Y:S07]  /*4e40*/  UIMAD.WIDE.U32 UR6, UR14, UR8, URZ ;  /* 0x000000080e0672a5 */ /* 0x010fee000f8e00ff */
[----:B------:R-:W-:Y:S01]  /*4e50*/  @!UP2 UMOV UR4, UR7 ;  /* 0x000000070004ac82 */ /* 0x000fe20008000000 */
[----:B-1----:R-:W-:Y:S02]  /*4e60*/  @!UP2 UISETP.NE.AND UP0, UPT, UR5, 0x1, UPT ;  /* 0x000000010500a88c */ /* 0x002fe4000bf05270 */
[----:B------:R-:W-:Y:S02]  /*4e70*/  @!UP2 USHF.R.U32.HI UR4, URZ, UR9, UR4 ;  /* 0x00000009ff04a299 */ /* 0x000fe40008011604 */
[----:B------:R-:W-:Y:S02]  /*4e80*/  UIMAD.WIDE.U32 UR6, UR13, UR11, URZ ;  /* 0x0000000b0d0672a5 */ /* 0x000fe4000f8e00ff */
[----:B------:R-:W-:Y:S02]  /*4e90*/  @!UP2 USEL UR8, UR14, UR4, !UP0 ;  /* 0x000000040e08a287 */ /* 0x000fe4000c000000 */
[----:B------:R-:W-:Y:S03]  /*4ea0*/  @!UP2 UISETP.NE.AND UP0, UPT, UR10, 0x1, UPT ;  /* 0x000000010a00a88c */ /* 0x000fe6000bf05270 */
[----:B------:R-:W-:Y:S02]  /*4eb0*/  @!UP2 UMOV UR6, UR7 ;  /* 0x000000070006ac82 */ /* 0x000fe40008000000 */
[----:B------:R-:W1:Y:S02]  /*4ec0*/  @!UP2 LDCU UR4, c[0x0][0xb20] ;  /* 0x00016400ff04a7ac */ /* 0x000e640008000800 */
[----:B-1----:R-:W-:Y:S04]  /*4ed0*/  @!UP2 USHF.R.U32.HI UR6, URZ, UR4, UR6 ;  /* 0x00000004ff06a299 */ /* 0x002fe80008011606 */
[----:B------:R-:W-:Y:S04]  /*4ee0*/  @!UP2 USEL UR6, UR13, UR6, !UP0 ;  /* 0x000000060d06a287 */ /* 0x000fe8000c000000 */
[----:B------:R-:W-:Y:S02]  /*4ef0*/  @!UP2 UIADD3 UR4, UPT, UPT, -UR8, UR6, URZ ;  /* 0x000000060804a290 */ /* 0x000fe4000fffe1ff */
[----:B------:R-:W-:Y:S02]  /*4f00*/  @!UP2 UIADD3 UR6, UPT, UPT, UR8, -UR6, URZ ;  /* 0x800000060806a290 */ /* 0x000fe4000fffe0ff */
[----:B------:R-:W-:Y:S02]  /*4f10*/  @!UP2 UIMAD UR14, UR4, UR5, UR14 ;  /* 0x00000005040ea2a4 */ /* 0x000fe4000f8e020e */
[----:B------:R-:W-:Y:S01]  /*4f20*/  @!UP2 UIMAD UR13, UR6, UR10, UR13 ;  /* 0x0000000a060da2a4 */ /* 0x000fe2000f8e020d */
[----:B------:R-:W-:Y:S11]  /*4f30*/  BRA.U UP3, `(.L_x_94) ;  /* 0x0000000103107547 */ /* 0x000ff6000b800000 */
[----:B---3--:R-:W-:Y:S04]  /*4f40*/  MOV R0, UR41 ;  /* 0x0000002900007c02 */ /* 0x008fe80008000f00 */
[----:B------:R-:W-:Y:S04]  /*4f50*/  SHF.L.U32 R11, R0, 0x1f, RZ ;  /* 0x0000001f000b7819 */ /* 0x000fe800000006ff */
[----:B------:R-:W1:Y:S02]  /*4f60*/  SYNCS.PHASECHK.TRANS64.TRYWAIT P2, [UR21+0xf8], R11 ;  /* 0x0000f80bff0075a7 */ /* 0x000e640008041115 */
[----:B-1----:R-:W-:Y:S05]  /*4f70*/  @!P2 BRA `(.L_x_95) ;  /* 0x0000007800d8a947 */ /* 0x002fea0003800000 */
.L_x_94:
[----:B------:R-:W-:Y:S05]  /*4f80*/  @!P1 BRA `(.L_x_96) ;  /* 0x0000000000309947 */ /* 0x000fea0003800000 */
[----:B------:R-:W-:Y:S01]  /*4f90*/  ISETP.NE.U32.AND P1, PT, R2, RZ, PT ;  /* 0x000000ff0200720c */ /* 0x000fe20003f25070 */
[----:B------:R-:W4:Y:S01]  /*4fa0*/  LDCU.64 UR4, c[0x0][0x358] ;  /* 0x00006b00ff0477ac */ /* 0x000f220008000a00 */
[----:B------:R-:W-:Y:S02]  /*4fb0*/  IMAD.MOV.U32 R162, RZ, RZ, 0x1 ;  /* 0x00000001ffa27424 */ /* 0x000fe400078e00ff */
[----:B------:R-:W-:Y:S11]  /*4fc0*/  ISETP.NE.AND.EX P1, PT, R3, RZ, PT, P1 ;  /* 0x000000ff0300720c */ /* 0x000ff60003f25310 */
[----:B------:R-:W-:Y:S02]  /*4fd0*/  @!UPT UIADD3 URZ, UPT, UPT, URZ, URZ, URZ ;  /* 0x000000fffffff290 */ /* 0x000fe4000fffe0ff */
[----:B-1----:R-:W1:Y:S01]  /*4fe0*/  @P1 LDC.64 R10, c[0x0][0x888] ;  /* 0x00022200ff0a1b82 */ /* 0x002e620000000a00 */
[----:B---3--:R-:W-:Y:S04]  /*4ff0*/  @P1 IMAD R0, R4, UR36, RZ ;  /* 0x0000002404001c24 */ /* 0x008fe8000f8e02ff */
[----:B-1----:R-:W-:Y:S04]  /*5000*/  @P1 IMAD.WIDE R10, R0, 0x4, R10 ;  /* 0x00000004000a1825 */ /* 0x002fe800078e020a */
[----:B------:R-:W-:Y:S01]  /*5010*/  HFMA2 R0, -RZ, RZ, 0, 5.9604644775390625e-08 ;  /* 0x00000001ff007431 */ /* 0x000fe200000001ff */
[----:B----45:R4:W5:Y:S04]  /*5020*/  @P1 LDG.E R73, desc[UR4][R10.64] ;  /* 0x000000040a491981 */ /* 0x030968000c1e1900 */
[----:B------:R-:W-:Y:S01]  /*5030*/  @!P1 PRMT R162, R0, 0x7610, R162 ;  /* 0x0000761000a29816 */ /* 0x000fe200000000a2 */
[----:B----4-:R-:W1:Y:S06]  /*5040*/  @!P1 LDC R73, c[0x0][0x880] ;  /* 0x00022000ff499b82 */ /* 0x010e6c0000000800 */
.L_x_96:
[----:B-1---5:R-:W-:Y:S01]  /*5050*/  @!P0 FSETP.EQ.AND P1, PT, R73, RZ, PT ;  /* 0x000000ff4900820b */ /* 0x022fe20003f22000 */
[----:B------:R-:W-:Y:S01]  /*5060*/  @!UPT UIADD3 URZ, UPT, UPT, URZ, URZ, URZ ;  /* 0x000000fffffff290 */ /* 0x000fe2000fffe0ff */
[----:B------:R-:W-:Y:S11]  /*5070*/  @!P0 BRA `(.L_x_97) ;  /* 0x0000000000188947 */ /* 0x000ff60003800000 */
[----:B------:R-:W-:Y:S02]  /*5080*/  LOP3.LUT P0, RZ, R162, 0xff, RZ, 0xc0, !PT ;  /* 0x000000ffa2ff7812 */ /* 0x000fe4000780c0ff */
[----:B------:R-:W-:Y:S04]  /*5090*/  ISETP.NE.U32.AND P1, PT, R2, RZ, PT ;  /* 0x000000ff0200720c */ /* 0x000fe80003f25070 */
[----:B------:R-:W-:Y:S04]  /*50a0*/  ISETP.NE.AND.EX P1, PT, R3, RZ, PT, P1 ;  /* 0x000000ff0300720c */ /* 0x000fe80003f25310 */
[----:B------:R-:W-:Y:S03]  /*50b0*/  PLOP3.LUT P1, PT, P1, PT, PT, 0x8, 0x80 ;  /* 0x000000000080781c */ /* 0x000fe60000f2e170 */
[----:B------:R-:W-:Y:S11]  /*50c0*/  @P0 FSETP.EQ.AND P1, PT, R73, RZ, PT ;  /* 0x000000ff4900020b */ /* 0x000ff60003f22000 */
[----:B------:R-:W-:Y:S02]  /*50d0*/  @!UPT UIADD3 URZ, UPT, UPT, URZ, URZ, URZ ;  /* 0x000000fffffff290 */ /* 0x000fe4000fffe0ff */
.L_x_97:
[----:B------:R-:W1:Y:S01]  /*50e0*/  SYNCS.PHASECHK.TRANS64.TRYWAIT P2, [UR21+0xd0], R9 ;  /* 0x0000d009ff0075a7 */ /* 0x000e620008041115 */
[----:B------:R-:W-:Y:S04]  /*50f0*/  ELECT P0, URZ, PT ;  /* 0x0000000000ff782f */ /* 0x000fe80003800000 */
[----:B------:R-:W-:Y:S11]  /*5100*/  PLOP3.LUT P1, PT, P1, P0, PT, 0xf2, 0x2f ;  /* 0x00000000002f781c */ /* 0x000ff60000f21e72 */
[----:B------:R-:W-:Y:S02]  /*5110*/  @!UPT UIADD3 URZ, UPT, UPT, URZ, URZ, URZ ;  /* 0x000000fffffff290 */ /* 0x000fe4000fffe0ff */
[----:B------:R-:W-:Y:S05]  /*5120*/  @!P1 IADD3 R8, P0, PT, R16, 0x580, RZ ;  /* 0x0000058010089810 */ /* 0x000fea0007f1e0ff */
[----:B------:R-:W-:Y:S01]  /*5130*/  @!P1 IMAD.X R6, RZ, RZ, R17, P0 ;  /* 0x000000ffff069224 */ /* 0x000fe200000e0611 */
[----:B-1----:R-:W-:Y:S07]  /*5140*/  @!P2 BRA `(.L_x_98) ;  /* 0x00000078007ca947 */ /* 0x002fee0003800000 */
.L_x_195:
[----:B------:R-:W-:Y:S01]  /*5150*/  @!P1 R2UR UR5, R8 ;  /* 0x00000000080592ca */ /* 0x000fe200000e0000 */
[----:B------:R-:W-:Y:S01]  /*5160*/  VOTEU.ALL UP0, P1 ;  /* 0x0000000000ff7886 */ /* 0x000fe20000800000 */
[----:B------:R-:W-:Y:S01]  /*5170*/  @!P1 R2UR UR4, R6 ;  /* 0x00000000060492ca */ /* 0x000fe200000e0000 */
[----:B-1-3--:R-:W-:Y:S01]  /*5180*/  @!P1 IMAD.MOV.U32 R0, RZ, RZ, 0x2000 ;  /* 0x00002000ff009424 */ /* 0x00afe200078e00ff */
[----:B------:R-:W-:Y:S01]  /*5190*/  UMOV UR8, 0x0 ;  /* 0x0000000000087882 */ /* 0x000fe20000000000 */
[----:B------:R-:W-:Y:S01]  /*51a0*/  UMOV UR9, 0x10000000 ;  /* 0x1000000000097882 */ /* 0x000fe20000000000 */
[----:B------:R-:W-:Y:S01]  /*51b0*/  @!UP0 UIADD3 UR32, UPT, UPT, UR21, 0x200, URZ ;  /* 0x0000020015208890 */ /* 0x000fe2000fffe0ff */
[----:B------:R-:W-:Y:S01]  /*51c0*/  @!P1 IADD3 R8, P0, PT, R16, 0x580, RZ ;  /* 0x0000058010089810 */ /* 0x000fe20007f1e0ff */
[----:B------:R-:W-:Y:S01]  /*51d0*/  VOTEU.ALL UP0, P1 ;  /* 0x0000000000ff7886 */ /* 0x000fe20000800000 */
[----:B------:R-:W-:Y:S03]  /*51e0*/  UPRMT UR6, UR45, 0x654, UR33 ;  /* 0x000006542d067896 */ /* 0x000fe60008000021 */
[----:B------:R-:W-:Y:S02]  /*51f0*/  @!P1 IMAD.X R6, RZ, RZ, R17, P0 ;  /* 0x000000ffff069224 */ /* 0x000fe400000e0611 */
[----:B------:R-:W-:Y:S02]  /*5200*/  IMAD.U32 R10, RZ, RZ, UR5 ;  /* 0x00000005ff0a7e24 */ /* 0x000fe4000f8e00ff */
[----:B------:R-:W-:Y:S03]  /*5210*/  IMAD.U32 R11, RZ, RZ, UR4 ;  /* 0x00000004ff0b7e24 */ /* 0x000fe6000f8e00ff */
[----:B------:R-:W-:Y:S02]  /*5220*/  @!P1 R2UR UR4, R10 ;  /* 0x000000000a0492ca */ /* 0x000fe400000e0000 */
[----:B------:R-:W-:Y:S11]  /*5230*/  @!P1 R2UR UR5, R11 ;  /* 0x000000000b0592ca */ /* 0x000ff600000e0000 */
[----:B------:R-:W-:Y:S02]  /*5240*/  @!UPT UIADD3 URZ, UPT, UPT, URZ, URZ, URZ ;  /* 0x000000fffffff290 */ /* 0x000fe4000fffe0ff */
[----:B------:R1:W-:Y:S01]  /*5250*/  @!UP0 UTMALDG.3D [UR32], [UR4], desc[UR8] ;  /* 0x00000820040085b4 */ /* 0x0003e20008011000 */
[----:B------:R1:W-:Y:S01]  /*5260*/  @!P1 SYNCS.ARRIVE.TRANS64.RED.A0TR RZ, [UR21+0xb0], R0 ;  /* 0x0000b000ffff99a7 */ /* 0x0003e20008300415 */
[----:B------:R-:W-:Y:S01]  /*5270*/  SYNCS.ARRIVE.TRANS64.RED.A1T0 RZ, [UR6], RZ ;  /* 0x000000ffffff79a7 */ /* 0x000fe20008100406 */
[----:B------:R-:W3:Y:S02]  /*5280*/  SYNCS.PHASECHK.TRANS64.TRYWAIT P2, [UR21+0xd8], R9 ;  /* 0x0000d809ff0075a7 */ /* 0x000ee40008041115 */
[----:B-1-3--:R-:W-:Y:S05]  /*5290*/  @!P2 BRA `(.L_x_99) ;  /* 0x000000780040a947 */ /* 0x00afea0003800000 */
.L_x_197:
[----:B------:R-:W-:Y:S01]  /*52a0*/  @!P1 R2UR UR5, R8 ;  /* 0x00000000080592ca */ /* 0x000fe200000e0000 */
[----:B------:R-:W-:Y:S01]  /*52b0*/  VOTEU.ALL UP0, P1 ;  /* 0x0000000000ff7886 */ /* 0x000fe20000800000 */
[----:B------:R-:W-:Y:S01]  /*52c0*/  @!P1 R2UR UR4, R6 ;  /* 0x00000000060492ca */ /* 0x000fe200000e0000 */
[----:B-1----:R-:W-:Y:S01]  /*52d0*/  @!P1 IMAD.MOV.U32 R0, RZ, RZ, 0x2000 ;  /* 0x00002000ff009424 */ /* 0x002fe200078e00ff */
[----:B------:R-:W-:Y:S01]  /*52e0*/  UMOV UR8, 0x0 ;  /* 0x0000000000087882 */ /* 0x000fe20000000000 */
[----:B------:R-:W-:Y:S01]  /*52f0*/  UMOV UR9, 0x10000000 ;  /* 0x1000000000097882 */ /* 0x000fe20000000000 */
[----:B------:R-:W-:Y:S01]  /*5300*/  @!UP0 UIADD3 UR26, UPT, UPT, UR34, 0x40, URZ ;  /* 0x00000040221a8890 */ /* 0x000fe2000fffe0ff */
[----:B------:R-:W-:Y:S01]  /*5310*/  @!P1 IADD3 R8, P0, PT, R16, 0x580, RZ ;  /* 0x0000058010089810 */ /* 0x000fe20007f1e0ff */
[----:B------:R-:W-:Y:S01]  /*5320*/  @!UP0 UIADD3 UR24, UPT, UPT, UR21, 0x2200, URZ ;  /* 0x0000220015188890 */ /* 0x000fe2000fffe0ff */
[----:B------:R-:W-:Y:S01]  /*5330*/  VOTEU.ALL UP0, P1 ;  /* 0x0000000000ff7886 */ /* 0x000fe20000800000 */
[----:B------:R-:W-:Y:S01]  /*5340*/  UMOV UR27, UR35 ;  /* 0x00000023001b7c82 */ /* 0x000fe20008000000 */
[----:B------:R-:W-:Y:S02]  /*5350*/  UMOV UR28, UR36 ;  /* 0x00000024001c7c82 */ /* 0x000fe40008000000 */
[----:B------:R-:W-:Y:S01]  /*5360*/  IMAD.U32 R10, RZ, RZ, UR5 ;  /* 0x00000005ff0a7e24 */ /* 0x000fe2000f8e00ff */
[----:B------:R-:W-:Y:S01]  /*5370*/  UPRMT UR6, UR45, 0x654, UR25 ;  /* 0x000006542d067896 */ /* 0x000fe20008000019 */
[----:B------:R-:W-:Y:S02]  /*5380*/  IMAD.U32 R11, RZ, RZ, UR4 ;  /* 0x00000004ff0b7e24 */ /* 0x000fe4000f8e00ff */
[----:B------:R-:W-:Y:S01]  /*5390*/  @!P1 IMAD.X R6, RZ, RZ, R17, P0 ;  /* 0x000000ffff069224 */ /* 0x000fe200000e0611 */
        /* <DEDUP_REMOVED lines=8> */
.L_x_199:
[----:B------:R-:W-:Y:S01]  /*5420*/  @!P1 R2UR UR5, R8 ;  /* 0x00000000080592ca */ /* 0x000fe200000e0000 */
[----:B------:R-:W-:Y:S01]  /*5430*/  VOTEU.ALL UP0, P1 ;  /* 0x0000000000ff7886 */ /* 0x000fe20000800000 */
[----:B------:R-:W-:Y:S01]  /*5440*/  @!P1 R2UR UR4, R6 ;  /* 0x00000000060492ca */ /* 0x000fe200000e0000 */
[----:B-1----:R-:W-:Y:S01]  /*5450*/  @!P1 IMAD.MOV.U32 R0, RZ, RZ, 0x2000 ;  /* 0x00002000ff009424 */ /* 0x002fe200078e00ff */
[----:B------:R-:W-:Y:S01]  /*5460*/  UMOV UR8, 0x0 ;  /* 0x0000000000087882 */ /* 0x000fe20000000000 */
[----:B------:R-:W-:Y:S01]  /*5470*/  UMOV UR9, 0x10000000 ;  /* 0x1000000000097882 */ /* 0x000fe20000000000 */
[----:B------:R-:W-:Y:S01]  /*5480*/  @!UP0 UIADD3 UR18, UPT, UPT, UR34, 0x80, URZ ;  /* 0x0000008022128890 */ /* 0x000fe2000fffe0ff */
[----:B------:R-:W-:Y:S01]  /*5490*/  VIADD R14, R14, 0x1 ;  /* 0x000000010e0e7836 */ /* 0x000fe20000000000 */
[----:B------:R-:W-:Y:S01]  /*54a0*/  @!UP0 UIADD3 UR16, UPT, UPT, UR21, 0x4200, URZ ;  /* 0x0000420015108890 */ /* 0x000fe2000fffe0ff */
[----:B------:R-:W-:Y:S01]  /*54b0*/  VOTEU.ALL UP0, P1 ;  /* 0x0000000000ff7886 */ /* 0x000fe20000800000 */
[----:B------:R-:W-:Y:S01]  /*54c0*/  UMOV UR19, UR35 ;  /* 0x0000002300137c82 */ /* 0x000fe20008000000 */
[----:B------:R-:W-:Y:S02]  /*54d0*/  UMOV UR20, UR36 ;  /* 0x0000002400147c82 */ /* 0x000fe40008000000 */
[----:B------:R-:W-:Y:S01]  /*54e0*/  IMAD.U32 R10, RZ, RZ, UR5 ;  /* 0x00000005ff0a7e24 */ /* 0x000fe2000f8e00ff */
[----:B------:R-:W-:Y:S01]  /*54f0*/  UPRMT UR6, UR45, 0x654, UR17 ;  /* 0x000006542d067896 */ /* 0x000fe20008000011 */
        /* <DEDUP_REMOVED lines=9> */
.L_x_201:
[----:B------:R-:W-:Y:S01]  /*5590*/  @!P1 IADD3 R6, P0, PT, R16, 0x580, RZ ;  /* 0x0000058010069810 */ /* 0x000fe20007f1e0ff */
[----:B------:R-:W-:Y:S01]  /*55a0*/  VOTEU.ALL UP0, P1 ;  /* 0x0000000000ff7886 */ /* 0x000fe20000800000 */
[----:B------:R-:W-:Y:S01]  /*55b0*/  UMOV UR6, 0x0 ;  /* 0x0000000000067882 */ /* 0x000fe20000000000 */
[----:B------:R-:W-:Y:S01]  /*55c0*/  UMOV UR7, 0x10000000 ;  /* 0x1000000000077882 */ /* 0x000fe20000000000 */
[----:B------:R-:W-:Y:S01]  /*55d0*/  @!P1 R2UR UR5, R6 ;  /* 0x00000000060592ca */ /* 0x000fe200000e0000 */
[----:B-1----:R-:W-:Y:S01]  /*55e0*/  @!P1 IMAD.X R0, RZ, RZ, R17, P0 ;  /* 0x000000ffff009224 */ /* 0x002fe200000e0611 */
[----:B------:R-:W-:Y:S01]  /*55f0*/  @!UP0 UIADD3 UR10, UPT, UPT, UR34, 0xc0, URZ ;  /* 0x000000c0220a8890 */ /* 0x000fe2000fffe0ff */
[----:B------:R-:W-:Y:S01]  /*5600*/  R2UR UR16, R164 ;  /* 0x00000000a41072ca */ /* 0x000fe200000e0000 */
[----:B------:R-:W-:Y:S01]  /*5610*/  @!UP0 UIADD3 UR8, UPT, UPT, UR21, 0x6200, URZ ;  /* 0x0000620015088890 */ /* 0x000fe2000fffe0ff */
[----:B------:R-:W-:Y:S01]  /*5620*/  ISETP.NE.AND P0, PT, R14, 0x2, PT ;  /* 0x000000020e00780c */ /* 0x000fe20003f05270 */
[----:B------:R-:W-:Y:S01]  /*5630*/  @!UP0 UIADD3 UR9, UPT, UPT, UR21, 0xc8, URZ ;  /* 0x000000c815098890 */ /* 0x000fe2000fffe0ff */
[----:B------:R-:W-:Y:S01]  /*5640*/  @!P1 R2UR UR4, R0 ;  /* 0x00000000000492ca */ /* 0x000fe200000e0000 */
[----:B------:R-:W-:Y:S01]  /*5650*/  VOTEU.ALL UP0, P1 ;  /* 0x0000000000ff7886 */ /* 0x000fe20000800000 */
[----:B------:R-:W-:Y:S01]  /*5660*/  UMOV UR11, UR35 ;  /* 0x00000023000b7c82 */ /* 0x000fe20008000000 */
[----:B------:R-:W-:Y:S01]  /*5670*/  UMOV UR12, UR36 ;  /* 0x00000024000c7c82 */ /* 0x000fe20008000000 */
[----:B------:R-:W-:Y:S01]  /*5680*/  SEL R0, RZ, 0x1, P0 ;  /* 0x00000001ff007807 */ /* 0x000fe20000000000 */
[----:B------:R-:W-:Y:S01]  /*5690*/  UIADD3 UR20, UPT, UPT, UR13, UR61, URZ ;  /* 0x0000003d0d147290 */ /* 0x000fe2000fffe0ff */
[----:B------:R-:W-:Y:S01]  /*56a0*/  IMAD.U32 R8, RZ, RZ, UR5 ;  /* 0x00000005ff087e24 */ /* 0x000fe2000f8e00ff */
[----:B------:R-:W-:Y:S01]  /*56b0*/  LOP3.LUT R15, R15, 0x1, RZ, 0x3c, !PT ;  /* 0x000000010f0f7812 */ /* 0x000fe200078e3cff */
[----:B------:R-:W-:Y:S01]  /*56c0*/  UPLOP3.LUT UP3, UPT, UPT, UPT, UPT, 0x80, 0x8 ;  /* 0x000000000008789c */ /* 0x000fe20003f6f070 */
[----:B------:R-:W-:Y:S01]  /*56d0*/  LOP3.LUT R13, R13, R0, RZ, 0x3c, !PT ;  /* 0x000000000d0d7212 */ /* 0x000fe200078e3cff */
[----:B------:R-:W-:Y:S01]  /*56e0*/  UIADD3 UR16, UPT, UPT, UR14, UR16, URZ ;  /* 0x000000100e107290 */ /* 0x000fe2000fffe0ff */
[----:B------:R-:W-:Y:S01]  /*56f0*/  SEL R14, R14, RZ, P0 ;  /* 0x000000ff0e0e7207 */ /* 0x000fe20000000000 */
[----:B------:R-:W-:Y:S01]  /*5700*/  UMOV UR36, UR29 ;  /* 0x0000001d00247c82 */ /* 0x000fe20008000000 */
[----:B------:R-:W-:Y:S01]  /*5710*/  IMAD.U32 R9, RZ, RZ, UR4 ;  /* 0x00000004ff097e24 */ /* 0x000fe2000f8e00ff */
[----:B------:R-:W-:Y:S04]  /*5720*/  @!P1 R2UR UR4, R8 ;  /* 0x00000000080492ca */ /* 0x000fe800000e0000 */
[----:B------:R-:W-:Y:S11]  /*5730*/  @!P1 R2UR UR5, R9 ;  /* 0x00000000090592ca */ /* 0x000ff600000e0000 */
[----:B------:R-:W-:Y:S02]  /*5740*/  @!UPT UIADD3 URZ, UPT, UPT, URZ, URZ, URZ ;  /* 0x000000fffffff290 */ /* 0x000fe4000fffe0ff */
[----:B------:R3:W-:Y:S01]  /*5750*/  @!UP0 UTMALDG.3D [UR8], [UR4], desc[UR6] ;  /* 0x00000608040085b4 */ /* 0x0007e20008011000 */
[----:B------:R3:W-:Y:S01]  /*5760*/  @!P1 SYNCS.ARRIVE.TRANS64.RED.A0TR RZ, [UR21+0xc8], R7 ;  /* 0x0000c807ffff99a7 */ /* 0x0007e20008300415 */
[----:B------:R-:W-:Y:S01]  /*5770*/  SYNCS.ARRIVE.TRANS64.RED.A1T0 RZ, [UR37], RZ ;  /* 0x000000ffffff79a7 */ /* 0x000fe20008100425 */
[----:B------:R-:W-:Y:S05]  /*5780*/  BRA.U UP1, `(.L_x_102) ;  /* 0xfffffff101687547 */ /* 0x000fea000b83ffff */
[----:B------:R-:W-:-:S04]  /*5790*/  SHF.L.U32 R3, R15, 0x1f, RZ ;  /* 0x0000001f0f037819 */ /* 0x000fc800000006ff */
[----:B------:R-:W1:Y:S02]  /*57a0*/  SYNCS.PHASECHK.TRANS64.TRYWAIT P0, [UR21+0xd0], R3 ;  /* 0x0000d003ff0075a7 */ /* 0x000e640008001115 */
[----:B-1----:R-:W-:Y:S05]  /*57b0*/  @!P0 BRA `(.L_x_103) ;  /* 0x0000007400408947 */ /* 0x002fea0003800000 */
.L_x_203:
[----:B------:R-:W4:Y:S02]  /*57c0*/  SYNCS.PHASECHK.TRANS64.TRYWAIT P0, [UR21+0xd8], R3 ;  /* 0x0000d803ff0075a7 */ /* 0x000f240008001115 */
[----:B----4-:R-:W-:Y:S05]  /*57d0*/  @!P0 BRA `(.L_x_104) ;  /* 0x0000007400508947 */ /* 0x010fea0003800000 */
.L_x_205:
[----:B------:R-:W4:Y:S02]  /*57e0*/  SYNCS.PHASECHK.TRANS64.TRYWAIT P0, [UR21+0xe0], R3 ;  /* 0x0000e003ff0075a7 */ /* 0x000f240008001115 */
[----:B----4-:R-:W-:Y:S05]  /*57f0*/  @!P0 BRA `(.L_x_105) ;  /* 0x0000007400608947 */ /* 0x010fea0003800000 */
.L_x_207:
[----:B-1----:R-:W-:-:S07]  /*5800*/  MOV R0, UR21 ;  /* 0x0000001500007c02 */ /* 0x002fce0008000f00 */
.L_x_106:
[----:B-1----:R-:W-:-:S04]  /*5810*/  SHF.L.U32 R3, R15, 0x1f, RZ ;  /* 0x0000001f0f037819 */ /* 0x002fc800000006ff */
[----:B------:R1:W4:Y:S03]  /*5820*/  SYNCS.PHASECHK.TRANS64.TRYWAIT P0, [R0+URZ+0xe8], R3 ;  /* 0x0000e803000075a7 */ /* 0x00032600080011ff */
[----:B----4-:R-:W-:Y:S05]  /*5830*/  @!P0 NANOSLEEP.SYNCS 0x989680 ;  /* 0x009896800000895d */ /* 0x010fea0003900000 */
[----:B------:R-:W4:Y:S02]  /*5840*/  @!P0 SYNCS.PHASECHK.TRANS64 P0, [R0+URZ+0xe8], R3 ;  /* 0x0000e803000085a7 */ /* 0x000f2400080010ff */
[----:B--234-:R-:W-:Y:S05]  /*5850*/  @P0 EXIT ;  /* 0x000000000000094d */ /* 0x01cfea0003800000 */
[----:B------:R-:W-:Y:S05]  /*5860*/  BRA `(.L_x_106) ;  /* 0xfffffffc00e87947 */ /* 0x000fea000383ffff */
.L_x_91:
[----:B------:R-:W-:-:S06]  /*5870*/  UISETP.GE.AND UP0, UPT, UR17, 0x4, UPT ;  /* 0x000000041100788c */ /* 0x000fcc000bf06270 */
[----:B------:R-:W-:-:S13]  /*5880*/  PLOP3.LUT P0, PT, PT, PT, UP0, 0x80, 0x8 ;  /* 0x000000000008781c */ /* 0x000fda0003f0f008 */
[----:B-1----:R-:W-:Y:S05]  /*5890*/  @!P0 EXIT ;  /* 0x000000000000894d */ /* 0x002fea0003800000 */
[----:B------:R-:W-:Y:S01]  /*58a0*/  BAR.SYNC.DEFER_BLOCKING 0x6, 0xa0 ;  /* 0x0182800000007b1d */ /* 0x000fe20000010000 */
[C---:B------:R-:W-:Y:S01]  /*58b0*/  IMAD.SHL.U32 R4, R174.reuse, 0x40, RZ ;  /* 0x00000040ae047824 */ /* 0x040fe200078e00ff */
[C---:B------:R-:W-:Y:S01]  /*58c0*/  LOP3.LUT R178, R174.reuse, 0x60, RZ, 0xc0, !PT ;  /* 0x00000060aeb27812 */ /* 0x040fe200078ec0ff */
[C---:B------:R-:W-:Y:S01]  /*58d0*/  IMAD.SHL.U32 R137, R174.reuse, 0x8, RZ ;  /* 0x00000008ae897824 */ /* 0x040fe200078e00ff */
[C---:B------:R-:W-:Y:S01]  /*58e0*/  LOP3.LUT R176, R174.reuse, 0x2, RZ, 0xc0, !PT ;  /* 0x00000002aeb07812 */ /* 0x040fe200078ec0ff */
[----:B------:R-:W-:Y:S01]  /*58f0*/  IMAD.U32 R69, R174, 0x10000, RZ ;  /* 0x00010000ae457824 */ /* 0x000fe200078e00ff */
[----:B------:R-:W-:Y:S02]  /*5900*/  UMOV UR44, 0x400 ;  /* 0x00000400002c7882 */ /* 0x000fe40000000000 */
[----:B------:R-:W1:Y:S01]  /*5910*/  LDC.64 R158, c[0x0][0x888] ;  /* 0x00022200ff9e7b82 */ /* 0x000e620000000a00 */
[----:B------:R-:W-:Y:S01]  /*5920*/  ULEA UR44, UR45, UR44, 0x18 ;  /* 0x0000002c2d2c7291 */ /* 0x000fe2000f8ec0ff */
[----:B------:R-:W-:Y:S01]  /*5930*/  LOP3.LUT R6, R4, 0x180, RZ, 0xc0, !PT ;  /* 0x0000018004067812 */ /* 0x000fe200078ec0ff */
[----:B------:R-:W-:Y:S01]  /*5940*/  HFMA2 R68, -RZ, RZ, 0, 0 ;  /* 0x00000000ff447431 */ /* 0x000fe200000001ff */
[----:B------:R-:W-:Y:S01]  /*5950*/  LOP3.LUT R69, R69, 0x600000, RZ, 0xc0, !PT ;  /* 0x0060000045457812 */ /* 0x000fe200078ec0ff */
[----:B------:R-:W-:Y:S01]  /*5960*/  UIADD3 UR4, UPT, UPT, UR44, 0x8200, URZ ;  /* 0x000082002c047890 */ /* 0x000fe2000fffe0ff */
[----:B------:R-:W-:Y:S01]  /*5970*/  LOP3.LUT R137, R6, 0x30, R137, 0xf8, !PT ;  /* 0x0000003006897812 */ /* 0x000fe200078ef889 */
[----:B------:R-:W-:Y:S01]  /*5980*/  IMAD.MOV.U32 R172, RZ, RZ, RZ ;  /* 0x000000ffffac7224 */ /* 0x000fe200078e00ff */
[----:B------:R-:W2:Y:S01]  /*5990*/  LDC.64 R160, c[0x0][0x890] ;  /* 0x00022400ffa07b82 */ /* 0x000ea20000000a00 */
[----:B------:R-:W-:Y:S01]  /*59a0*/  LOP3.LUT R174, R174, 0x4, RZ, 0xc0, !PT ;  /* 0x00000004aeae7812 */ /* 0x000fe200078ec0ff */
[----:B------:R-:W-:Y:S01]  /*59b0*/  IMAD.MOV.U32 R166, RZ, RZ, RZ ;  /* 0x000000ffffa67224 */ /* 0x000fe200078e00ff */
[----:B------:R-:W-:-:S02]  /*59c0*/  LOP3.LUT R137, R137, 0x1e40, R4, 0xf8, !PT ;  /* 0x00001e4089897812 */ /* 0x000fc400078ef804 */
[----:B------:R-:W-:Y:S01]  /*59d0*/  CS2R R170, SRZ ;  /* 0x0000000000aa7805 */ /* 0x000fe2000001ff00 */
[----:B------:R-:W-:Y:S01]  /*59e0*/  IMAD.MOV.U32 R169, RZ, RZ, RZ ;  /* 0x000000ffffa97224 */ /* 0x000fe200078e00ff */
[----:B------:R-:W-:Y:S01]  /*59f0*/  IADD3 R173, PT, PT, -R174, 0x2, RZ ;  /* 0x00000002aead7810 */ /* 0x000fe20007ffe1ff */
[----:B------:R-:W-:Y:S01]  /*5a00*/  IMAD.MOV R168, RZ, RZ, -R176 ;  /* 0x000000ffffa87224 */ /* 0x000fe200078e0ab0 */
[----:B------:R-:W3:Y:S01]  /*5a10*/  LDC.64 R156, c[0x0][0x8b0] ;  /* 0x00022c00ff9c7b82 */ /* 0x000ee20000000a00 */
[----:B------:R-:W4:Y:S01]  /*5a20*/  LDS R0, [UR44+0x190] ;  /* 0x0001902cff007984 */ /* 0x000f220008000800 */
[----:B------:R-:W-:Y:S01]  /*5a30*/  IADD3 R175, PT, PT, R137, UR44, RZ ;  /* 0x0000002c89af7c10 */ /* 0x000fe2000fffe0ff */
[----:B------:R-:W-:Y:S01]  /*5a40*/  IMAD.MOV R167, RZ, RZ, -R174 ;  /* 0x000000ffffa77224 */ /* 0x000fe200078e0aae */
[----:B------:R-:W-:Y:S01]  /*5a50*/  MOV R177, UR4 ;  /* 0x0000000400b17c02 */ /* 0x000fe20008000f00 */
[----:B------:R-:W1:Y:S02]  /*5a60*/  LDCU UR58, c[0x0][0x370] ;  /* 0x00006e00ff3a77ac */ /* 0x000e640008000800 */
[----:B------:R-:W-:Y:S01]  /*5a70*/  VIADD R175, R175, 0x200 ;  /* 0x00000200afaf7836 */ /* 0x000fe20000000000 */
[----:B------:R-:W1:Y:S01]  /*5a80*/  LDC.64 R138, c[0x0][0x8a8] ;  /* 0x00022a00ff8a7b82 */ /* 0x000e620000000a00 */
[----:B------:R-:W1:Y:S01]  /*5a90*/  LDCU.64 UR62, c[0x0][0x348] ;  /* 0x00006900ff3e77ac */ /* 0x000e620008000a00 */
[----:B------:R-:W1:Y:S01]  /*5aa0*/  LDCU UR43, c[0x0][0xb0c] ;  /* 0x00016180ff2b77ac */ /* 0x000e620008000800 */
[----:B------:R-:W1:Y:S01]  /*5ab0*/  LDCU UR39, c[0x0][0xb30] ;  /* 0x00016600ff2777ac */ /* 0x000e620008000800 */
[----:B------:R-:W1:Y:S01]  /*5ac0*/  LDCU.64 UR56, c[0x0][0x888] ;  /* 0x00011100ff3877ac */ /* 0x000e620008000a00 */
[----:B------:R-:W1:Y:S01]  /*5ad0*/  LDCU.64 UR40, c[0x0][0xb28] ;  /* 0x00016500ff2877ac */ /* 0x000e620008000a00 */
[----:B------:R-:W1:Y:S01]  /*5ae0*/  LDCU.128 UR52, c[0x0][0xb10] ;  /* 0x00016200ff3477ac */ /* 0x000e620008000c00 */
[----:B------:R-:W1:Y:S01]  /*5af0*/  LDCU UR47, c[0x0][0x374] ;  /* 0x00006e80ff2f77ac */ /* 0x000e620008000800 */
[----:B------:R-:W-:Y:S01]  /*5b00*/  UIADD3 UR60, UPT, UPT, UR44, 0x200, URZ ;  /* 0x000002002c3c7890 */ /* 0x000fe2000fffe0ff */
[----:B--2-4-:R-:W-:-:S11]  /*5b10*/  IMAD.IADD R69, R0, 0x1, R69 ;  /* 0x0000000100457824 */ /* 0x014fd600078e0245 */
.L_x_151:
[C---:B------:R-:W-:Y:S02]  /*5b20*/  LEA R3, R166.reuse, UR44, 0x3 ;  /* 0x0000002ca6037c11 */ /* 0x040fe4000f8e18ff */
[----:B------:R-:W-:Y:S02]  /*5b30*/  SHF.L.U32 R0, R171, 0x1f, RZ ;  /* 0x0000001fab007819 */ /* 0x000fe400000006ff */
[----:B------:R-:W-:Y:S02]  /*5b40*/  LEA R5, R166, UR44, 0x4 ;  /* 0x0000002ca6057c11 */ /* 0x000fe4000f8e20ff */
[----:B------:R-:W2:Y:S02]  /*5b50*/  SYNCS.PHASECHK.TRANS64.TRYWAIT P0, [R3+URZ+0x100], R0 ;  /* 0x00010000030075a7 */ /* 0x000ea400080011ff */
[----:B-12---:R-:W-:Y:S05]  /*5b60*/  @!P0 BRA `(.L_x_107) ;  /* 0x00000070009c8947 */ /* 0x006fea0003800000 */
.L_x_208:
[----:B------:R-:W4:Y:S01]  /*5b70*/  LDS.128 R4, [R5+0x170] ;  /* 0x0001700005047984 */ /* 0x000f220000000c00 */
[----:B------:R-:W-:Y:S01]  /*5b80*/  UISETP.GE.AND UP0, UPT, UR42, 0x1, UPT ;  /* 0x000000012a00788c */ /* 0x000fe2000bf06270 */
[----:B------:R-:W-:Y:S01]  /*5b90*/  @!PT LDS RZ, [RZ] ;  /* 0x00000000fffff984 */ /* 0x000fe20000000800 */
[----:B------:R-:W-:Y:S01]  /*5ba0*/  @!PT LDS RZ, [RZ] ;  /* 0x00000000fffff984 */ /* 0x000fe20000000800 */
[----:B------:R-:W-:Y:S01]  /*5bb0*/  @!PT LDS RZ, [RZ] ;  /* 0x00000000fffff984 */ /* 0x000fe20000000800 */
[----:B------:R-:W-:Y:S01]  /*5bc0*/  @!PT LDS RZ, [RZ] ;  /* 0x00000000fffff984 */ /* 0x000fe20000000800 */
[----:B------:R1:W-:Y:S06]  /*5bd0*/  MEMBAR.ALL.CTA ;  /* 0x0000000000007992 */ /* 0x0003ec0000008000 */
[----:B-1----:R-:W1:Y:S01]  /*5be0*/  FENCE.VIEW.ASYNC.S ;  /* 0x00000000000073c6 */ /* 0x002e620000000000 */
[----:B----4-:R-:W-:Y:S11]  /*5bf0*/  LOP3.LUT P0, RZ, R6, 0x1, RZ, 0xc0, !PT ;  /* 0x0000000106ff7812 */ /* 0x010ff6000780c0ff */
[----:B------:R-:W-:Y:S02]  /*5c00*/  @!UPT UIADD3 URZ, UPT, UPT, URZ, URZ, URZ ;  /* 0x000000fffffff290 */ /* 0x000fe4000fffe0ff */
[----:B-1----:R-:W-:Y:S01]  /*5c10*/  VOTEU.ANY UP1, P0 ;  /* 0x0000000000ff7886 */ /* 0x002fe20000020100 */
[----:B------:R-:W-:Y:S01]  /*5c20*/  PLOP3.LUT P0, PT, PT, PT, UP1, 0x80, 0x8 ;  /* 0x000000000008781c */ /* 0x000fe20003f0f018 */
[----:B------:R-:W-:Y:S11]  /*5c30*/  UP2UR UR46, UPR, URZ, 0x2 ;  /* 0x00000002ff2e7883 */ /* 0x000ff60008000000 */
[----:B------:R-:W-:Y:S01]  /*5c40*/  @!UPT UIADD3 URZ, UPT, UPT, URZ, URZ, URZ ;  /* 0x000000fffffff290 */ /* 0x000fe2000fffe0ff */
[----:B--2---:R-:W-:Y:S02]  /*5c50*/  @P0 SHF.R.U32.HI R0, RZ, 0x10, R5 ;  /* 0x00000010ff000819 */ /* 0x004fe40000011605 */
        /* <DEDUP_REMOVED lines=12> */
[----:B------:R-:W2:Y:S01]  /*5d20*/  LDCU UR12, c[0x0][0xb20] ;  /* 0x00016400ff0c77ac */ /* 0x000ea20008000800 */
[----:B------:R-:W-:Y:S02]  /*5d30*/  UIMAD.WIDE.U32 UR4, UR47, UR55, URZ ;  /* 0x000000372f0472a5 */ /* 0x000fe4000f8e00ff */
[----:B------:R-:W-:Y:S02]  /*5d40*/  UIMAD.WIDE.U32 UR6, UR58, UR52, URZ ;  /* 0x000000343a0672a5 */ /* 0x000fe4000f8e00ff */
[----:B------:R-:W-:Y:S02]  /*5d50*/  UISETP.NE.AND UP0, UPT, UR54, 0x1, UPT ;  /* 0x000000013600788c */ /* 0x000fe4000bf05270 */
[----:B------:R-:W-:Y:S02]  /*5d60*/  UIMAD.WIDE.U32 UR8, UR37, UR55, URZ ;  /* 0x00000037250872a5 */ /* 0x000fe4000f8e00ff */
[----:B------:R-:W-:Y:S02]  /*5d70*/  UIMAD.WIDE.U32 UR10, UR38, UR52, URZ ;  /* 0x00000034260a72a5 */ /* 0x000fe4000f8e00ff */
[----:B------:R-:W-:Y:S02]  /*5d80*/  UISETP.NE.AND UP1, UPT, UR43, 0x1, UPT ;  /* 0x000000012b00788c */ /* 0x000fe4000bf25270 */
[----:B------:R-:W-:Y:S01]  /*5d90*/  UISETP.NE.AND UP2, UPT, UR42, 0x1, UPT ;  /* 0x000000012a00788c */ /* 0x000fe2000bf45270 */
[----:B------:R-:W-:Y:S02]  /*5da0*/  UMOV UR4, UR5 ;  /* 0x0000000500047c82 */ /* 0x000fe40008000000 */
[----:B--2---:R-:W-:Y:S03]  /*5db0*/  USHF.R.U32.HI UR5, URZ, UR12, UR4 ;  /* 0x0000000cff057299 */ /* 0x004fe60008011604 */
[----:B------:R-:W-:Y:S02]  /*5dc0*/  UMOV UR4, UR7 ;  /* 0x0000000700047c82 */ /* 0x000fe40008000000 */
[----:B------:R-:W-:Y:S02]  /*5dd0*/  USHF.R.U32.HI UR7, URZ, UR53, UR4 ;  /* 0x00000035ff077299 */ /* 0x000fe40008011604 */
[----:B------:R-:W-:Y:S02]  /*5de0*/  USEL UR4, UR47, UR5, !UP0 ;  /* 0x000000052f047287 */ /* 0x000fe4000c000000 */
[----:B------:R-:W-:Y:S01]  /*5df0*/  USEL UR7, UR58, UR7, !UP1 ;  /* 0x000000073a077287 */ /* 0x000fe2000c800000 */
[----:B------:R-:W-:Y:S01]  /*5e00*/  UMOV UR5, UR9 ;  /* 0x0000000900057c82 */ /* 0x000fe20008000000 */
[----:B------:R-:W-:Y:S02]  /*5e10*/  UIMAD.WIDE.U32 UR8, UR4, UR40, URZ ;  /* 0x00000028040872a5 */ /* 0x000fe4000f8e00ff */
[----:B------:R-:W-:Y:S03]  /*5e20*/  USHF.R.U32.HI UR6, URZ, UR12, UR5 ;  /* 0x0000000cff067299 */ /* 0x000fe60008011605 */
[----:B------:R-:W-:Y:S01]  /*5e30*/  UMOV UR5, UR11 ;  /* 0x0000000b00057c82 */ /* 0x000fe20008000000 */
[----:B------:R-:W-:Y:S02]  /*5e40*/  UIMAD.WIDE.U32 UR10, UR7, UR40, URZ ;  /* 0x00000028070a72a5 */ /* 0x000fe4000f8e00ff */
[----:B------:R-:W-:Y:S02]  /*5e50*/  USHF.R.U32.HI UR12, URZ, UR53, UR5 ;  /* 0x00000035ff0c7299 */ /* 0x000fe40008011605 */
[----:B------:R-:W-:Y:S01]  /*5e60*/  USEL UR6, UR37, UR6, !UP0 ;  /* 0x0000000625067287 */ /* 0x000fe2000c000000 */
[----:B------:R-:W-:Y:S02]  /*5e70*/  UMOV UR5, UR9 ;  /* 0x0000000900057c82 */ /* 0x000fe40008000000 */
[----:B------:R-:W-:Y:S01]  /*5e80*/  UMOV UR10, UR11 ;  /* 0x0000000b000a7c82 */ /* 0x000fe20008000000 */
[----:B------:R-:W-:Y:S02]  /*5e90*/  @UP2 USHF.R.U32.HI UR4, URZ, UR41, UR5 ;  /* 0x00000029ff042299 */ /* 0x000fe40008011605 */
[----:B------:R-:W-:Y:S02]  /*5ea0*/  @UP2 USHF.R.U32.HI UR7, URZ, UR41, UR10 ;  /* 0x00000029ff072299 */ /* 0x000fe4000801160a */
[----:B------:R-:W-:Y:S02]  /*5eb0*/  UIMAD UR4, UR42, UR4, URZ ;  /* 0x000000042a0472a4 */ /* 0x000fe4000f8e02ff */
        /* <DEDUP_REMOVED lines=8> */
[----:B------:R-:W-:Y:S02]  /*5f40*/  USEL UR11, UR6, UR4, !UP2 ;  /* 0x00000004060b7287 */ /* 0x000fe4000d000000 */
[----:B------:R-:W-:Y:S02]  /*5f50*/  UIADD3 UR8, UPT, UPT, -UR5, URZ, URZ ;  /* 0x000000ff05087290 */ /* 0x000fe4000fffe1ff */
[----:B------:R-:W-:Y:S01]  /*5f60*/  UIADD3 UR10, UPT, UPT, -UR11, URZ, URZ ;  /* 0x000000ff0b0a7290 */ /* 0x000fe2000fffe1ff */
[----:B------:R-:W-:Y:S01]  /*5f70*/  @!UP0 UMOV UR4, UR9 ;  /* 0x0000000900048c82 */ /* 0x000fe20008000000 */
[----:B------:R-:W-:Y:S02]  /*5f80*/  UIADD3 UR9, UPT, UPT, -UR6, URZ, URZ ;  /* 0x000000ff06097290 */ /* 0x000fe4000fffe1ff */
[----:B------:R-:W-:Y:S02]  /*5f90*/  @!UP0 USHF.R.U32.HI UR4, URZ, UR41, UR4 ;  /* 0x00000029ff048299 */ /* 0x000fe40008011604 */
[----:B------:R-:W-:Y:S02]  /*5fa0*/  UIMAD UR10, UR42, UR10, UR6 ;  /* 0x0000000a2a0a72a4 */ /* 0x000fe4000f8e0206 */
[----:B------:R-:W-:Y:S04]  /*5fb0*/  @!UP0 USEL UR4, UR5, UR4, !UP2 ;  /* 0x0000000405048287 */ /* 0x000fe8000d000000 */
[----:B------:R-:W-:Y:S02]  /*5fc0*/  @!UP0 UIMAD UR10, UR7, UR10, UR4 ;  /* 0x0000000a070a82a4 */ /* 0x000fe4000f8e0204 */
[----:B------:R-:W-:Y:S02]  /*5fd0*/  @!UP0 UIADD3 UR11, UPT, UPT, UR11, -UR4, URZ ;  /* 0x800000040b0b8290 */ /* 0x000fe4000fffe0ff */
[----:B------:R-:W-:Y:S02]  /*5fe0*/  UIMAD UR7, UR43, UR8, UR38 ;  /* 0x000000082b0772a4 */ /* 0x000fe4000f8e0226 */
[----:B------:R-:W-:Y:S02]  /*5ff0*/  @!UP0 UIMAD UR6, UR11, UR42, UR5 ;  /* 0x0000002a0b0682a4 */ /* 0x000fe4000f8e0205 */
[----:B------:R-:W-:Y:S01]  /*6000*/  UIMAD UR4, UR54, UR9, UR37 ;  /* 0x00000009360472a4 */ /* 0x000fe2000f8e0225 */
[----:B------:R-:W-:Y:S02]  /*6010*/  @!UP0 UMOV UR5, UR10 ;  /* 0x0000000a00058c82 */ /* 0x000fe40008000000 */
[----:B------:R-:W-:Y:S02]  /*6020*/  UIMAD UR38, UR5, UR43, UR7 ;  /* 0x0000002b052672a4 */ /* 0x000fe4000f8e0207 */
[----:B------:R-:W-:Y:S11]  /*6030*/  UIMAD UR37, UR6, UR54, UR4 ;  /* 0x00000036062572a4 */ /* 0x000ff6000f8e0204 */
[----:B------:R-:W-:Y:S01]  /*6040*/  @!UPT UIADD3 URZ, UPT, UPT, URZ, URZ, URZ ;  /* 0x000000fffffff290 */ /* 0x000fe2000fffe0ff */
.L_x_108:
[----:B------:R-:W-:Y:S01]  /*6050*/  UISETP.NE.AND UP0, UPT, UR39, 0x1, UPT ;  /* 0x000000012700788c */ /* 0x000fe2000bf05270 */
[----:B------:R-:W-:Y:S01]  /*6060*/  IADD3 R166, PT, PT, R166, 0x1, RZ ;  /* 0x00000001a6a67810 */ /* 0x000fe20007ffe0ff */
[----:B------:R-:W-:Y:S02]  /*6070*/  USHF.L.U32 UR50, UR16, 0x7, URZ ;  /* 0x0000000710327899 */ /* 0x000fe400080006ff */
[----:B------:R-:W-:Y:S07]  /*6080*/  USHF.L.U32 UR49, UR20, 0x8, URZ ;  /* 0x0000000814317899 */ /* 0x000fee00080006ff */
[----:B------:R-:W2:Y:S01]  /*6090*/  @!UP0 LDCU.128 UR12, c[0x0][0xb10] ;  /* 0x00016200ff0c87ac */ /* 0x000ea20008000c00 */
[----:B------:R-:W4:Y:S01]  /*60a0*/  @!UP0 LDCU UR5, c[0x0][0xb0c] ;  /* 0x00016180ff0587ac */ /* 0x000f220008000800 */
[----:B------:R-:W3:Y:S01]  /*60b0*/  @!UP0 LDCU UR10, c[0x0][0xb20] ;  /* 0x00016400ff0a87ac */ /* 0x000ee20008000800 */
[----:B--2---:R-:W-:Y:S02]  /*60c0*/  UIMAD.WIDE.U32 UR8, UR38, UR12, URZ ;  /* 0x0000000c260872a5 */ /* 0x004fe4000f8e00ff */
[----:B------:R-:W-:Y:S02]  /*60d0*/  UIMAD.WIDE.U32 UR6, UR37, UR15, URZ ;  /* 0x0000000f250672a5 */ /* 0x000fe4000f8e00ff */
[----:B------:R-:W-:Y:S03]  /*60e0*/  @!UP0 UISETP.NE.AND UP1, UPT, UR14, 0x1, UPT ;  /* 0x000000010e00888c */ /* 0x000fe6000bf25270 */
[----:B------:R-:W-:Y:S01]  /*60f0*/  @!UP0 UMOV UR4, UR9 ;  /* 0x0000000900048c82 */ /* 0x000fe20008000000 */
[----:B----4-:R-:W-:Y:S02]  /*6100*/  @!UP0 UISETP.NE.AND UP2, UPT, UR5, 0x1, UPT ;  /* 0x000000010500888c */ /* 0x010fe4000bf45270 */
[----:B------:R-:W-:Y:S01]  /*6110*/  @!UP0 USHF.R.U32.HI UR4, URZ, UR13, UR4 ;  /* 0x0000000dff048299 */ /* 0x000fe20008011604 */
[----:B------:R-:W-:Y:S02]  /*6120*/  @!UP0 UMOV UR6, UR7 ;  /* 0x0000000700068c82 */ /* 0x000fe40008000000 */
[----:B---3--:R-:W-:Y:S02]  /*6130*/  @!UP0 USHF.R.U32.HI UR6, URZ, UR10, UR6 ;  /* 0x0000000aff068299 */ /* 0x008fe40008011606 */
[----:B------:R-:W-:Y:S02]  /*6140*/  @!UP0 USEL UR7, UR38, UR4, !UP2 ;  /* 0x0000000426078287 */ /* 0x000fe4000d000000 */
[----:B------:R-:W-:Y:S04]  /*6150*/  @!UP0 USEL UR6, UR37, UR6, !UP1 ;  /* 0x0000000625068287 */ /* 0x000fe8000c800000 */
[----:B------:R-:W-:Y:S02]  /*6160*/  @!UP0 UIADD3 UR4, UPT, UPT, -UR7, UR6, URZ ;  /* 0x0000000607048290 */ /* 0x000fe4000fffe1ff */
[----:B------:R-:W-:Y:S02]  /*6170*/  @!UP0 UIADD3 UR6, UPT, UPT, UR7, -UR6, URZ ;  /* 0x8000000607068290 */ /* 0x000fe4000fffe0ff */
[----:B------:R-:W-:Y:S02]  /*6180*/  @!UP0 UIMAD UR38, UR4, UR5, UR38 ;  /* 0x00000005042682a4 */ /* 0x000fe4000f8e0226 */
[----:B------:R-:W-:Y:S02]  /*6190*/  @!UP0 UIMAD UR37, UR6, UR14, UR37 ;  /* 0x0000000e062582a4 */ /* 0x000fe4000f8e0225 */
[----:B------:R-:W-:Y:S09]  /*61a0*/  ULOP3.LUT UP0, URZ, UR60, 0x1b0, URZ, 0xc0, !UPT ;  /* 0x000001b03cff7892 */ /* 0x000ff2000f80c0ff */
[----:B------:R-:W-:Y:S05]  /*61b0*/  BRA.U !UP0, `(.L_x_109) ;  /* 0x0000000108407547 */ /* 0x000fea000b800000 */
[----:B------:R-:W2:Y:S01]  /*61c0*/  LDCU.64 UR8, c[0x4][0x88] ;  /* 0x01001100ff0877ac */ /* 0x000ea20008000a00 */
[----:B------:R-:W-:Y:S01]  /*61d0*/  MOV R3, 0x0 ;  /* 0x0000000000037802 */ /* 0x000fe20000000f00 */
[----:B------:R-:W-:Y:S02]  /*61e0*/  HFMA2 R12, -RZ, RZ, 0, 5.9604644775390625e-08 ;  /* 0x00000001ff0c7431 */ /* 0x000fe400000001ff */
[----:B------:R-:W-:Y:S02]  /*61f0*/  IMAD.MOV.U32 R8, RZ, RZ, 0x70 ;  /* 0x00000070ff087424 */ /* 0x000fe400078e00ff */
[----:B------:R-:W-:Y:S01]  /*6200*/  IMAD.MOV.U32 R13, RZ, RZ, RZ ;  /* 0x000000ffff0d7224 */ /* 0x000fe200078e00ff */
[----:B------:R-:W3:Y:S01]  /*6210*/  LDCU.64 UR6, c[0x4][0x90] ;  /* 0x01001200ff0677ac */ /* 0x000ee20008000a00 */
[----:B------:R-:W4:Y:S01]  /*6220*/  LDC.64 R2, c[0x4][R3] ;  /* 0x0100000003027b82 */ /* 0x000f220000000a00 */
[----:B------:R-:W1:Y:S01]  /*6230*/  LDCU.64 UR4, c[0x4][0x8] ;  /* 0x01000100ff0477ac */ /* 0x000e620008000a00 */
[----:B--2---:R-:W-:Y:S01]  /*6240*/  MOV R5, UR9 ;  /* 0x0000000900057c02 */ /* 0x004fe20008000f00 */
[----:B------:R-:W-:Y:S01]  /*6250*/  IMAD.U32 R4, RZ, RZ, UR8 ;  /* 0x00000008ff047e24 */ /* 0x000fe2000f8e00ff */
[----:B---3--:R-:W-:Y:S01]  /*6260*/  MOV R7, UR7 ;  /* 0x0000000700077c02 */ /* 0x008fe20008000f00 */
[----:B------:R-:W-:Y:S01]  /*6270*/  IMAD.U32 R6, RZ, RZ, UR6 ;  /* 0x00000006ff067e24 */ /* 0x000fe2000f8e00ff */
[----:B-1----:R-:W-:Y:S01]  /*6280*/  MOV R11, UR5 ;  /* 0x00000005000b7c02 */ /* 0x002fe20008000f00 */
[----:B------:R-:W-:Y:S02]  /*6290*/  IMAD.U32 R10, RZ, RZ, UR4 ;  /* 0x00000004ff0a7e24 */ /* 0x000fe4000f8e00ff */
[----:B------:R-:W-:Y:S07]  /*62a0*/  LEPC R20, `(.L_x_109) ;  /* 0x000000001014794e */ /* 0x000fee0000000000 */
[----:B----45:R-:W-:Y:S05]  /*62b0*/  CALL.ABS.NOINC R2 ;  /* 0x0000000002007343 */ /* 0x030fea0003c00000 */
.L_x_109:
[----:B------:R-:W-:Y:S01]  /*62c0*/  LOP3.LUT P0, RZ, R177, 0x1b0, RZ, 0xc0, !PT ;  /* 0x000001b0b1ff7812 */ /* 0x000fe2000780c0ff */
[----:B------:R-:W-:Y:S11]  /*62d0*/  BSSY.RECONVERGENT B6, `(.L_x_110) ;  /* 0x0000013000067945 */ /* 0x000ff60003800200 */
[----:B------:R-:W-:Y:S01]  /*62e0*/  @!UPT UIADD3 URZ, UPT, UPT, URZ, URZ, URZ ;  /* 0x000000fffffff290 */ /* 0x000fe2000fffe0ff */
[----:B------:R-:W-:Y:S05]  /*62f0*/  @!P0 BRA `(.L_x_111) ;  /* 0x0000000000408947 */ /* 0x000fea0003800000 */
        /* <DEDUP_REMOVED lines=16> */
.L_x_111:
[----:B------:R-:W-:Y:S05]  /*6400*/  BSYNC.RECONVERGENT B6 ;  /* 0x0000000000067941 */ /* 0x000fea0003800200 */
.L_x_110:
[----:B------:R-:W-:Y:S02]  /*6410*/  ISETP.NE.U32.AND P0, PT, RZ, UR56, PT ;  /* 0x00000038ff007c0c */ /* 0x000fe4000bf05070 */
[C---:B------:R-:W-:Y:S02]  /*6420*/  ISETP.NE.U32.AND P4, PT, R160.reuse, RZ, PT ;  /* 0x000000ffa000720c */ /* 0x040fe40003f85070 */
[----:B------:R-:W-:Y:S02]  /*6430*/  ISETP.NE.U32.AND P1, PT, R160, RZ, PT ;  /* 0x000000ffa000720c */ /* 0x000fe40003f25070 */
[----:B------:R-:W-:Y:S02]  /*6440*/  ISETP.NE.AND.EX P0, PT, RZ, UR57, PT, P0 ;  /* 0x00000039ff007c0c */ /* 0x000fe4000bf05300 */
[C---:B------:R-:W-:Y:S02]  /*6450*/  ISETP.NE.AND.EX P4, PT, R161.reuse, RZ, PT, P4 ;  /* 0x000000ffa100720c */ /* 0x040fe40003f85340 */
[----:B------:R-:W-:Y:S02]  /*6460*/  ISETP.NE.AND.EX P1, PT, R161, RZ, P0, P1 ;  /* 0x000000ffa100720c */ /* 0x000fe40000725310 */
[----:B------:R-:W-:Y:S02]  /*6470*/  ISETP.NE.U32.AND P5, PT, R156, RZ, PT ;  /* 0x000000ff9c00720c */ /* 0x000fe40003fa5070 */
[----:B------:R-:W-:Y:S02]  /*6480*/  ISETP.NE.U32.AND P2, PT, RZ, UR56, PT ;  /* 0x00000038ff007c0c */ /* 0x000fe4000bf45070 */
[----:B------:R-:W-:Y:S02]  /*6490*/  PLOP3.LUT P0, PT, PT, PT, PT, 0x8, 0x80 ;  /* 0x000000000080781c */ /* 0x000fe40003f0e170 */
[----:B------:R-:W-:Y:S02]  /*64a0*/  ISETP.NE.AND.EX P5, PT, R157, RZ, PT, P5 ;  /* 0x000000ff9d00720c */ /* 0x000fe40003fa5350 */
[----:B------:R-:W-:Y:S03]  /*64b0*/  ISETP.NE.AND.EX P2, PT, RZ, UR57, PT, P2 ;  /* 0x00000039ff007c0c */ /* 0x000fe6000bf45320 */
[----:B------:R-:W-:Y:S01]  /*64c0*/  @!P1 PLOP3.LUT P0, PT, P4, PT, PT, 0x80, 0x8 ;  /* 0x000000000008981c */ /* 0x000fe2000270f070 */
[----:B------:R-:W-:Y:S01]  /*64d0*/  @!UPT UIADD3 URZ, UPT, UPT, URZ, URZ, URZ ;  /* 0x000000fffffff290 */ /* 0x000fe2000fffe0ff */
[----:B------:R-:W-:Y:S11]  /*64e0*/  @!P4 BRA `(.L_x_112) ;  /* 0x000000000030c947 */ /* 0x000ff60003800000 */
[----:B------:R-:W-:Y:S01]  /*64f0*/  ISETP.NE.U32.AND P3, PT, R158, RZ, PT ;  /* 0x000000ff9e00720c */ /* 0x000fe20003f65070 */
[----:B------:R-:W2:Y:S01]  /*6500*/  LDCU.64 UR4, c[0x0][0x358] ;  /* 0x00006b00ff0477ac */ /* 0x000ea20008000a00 */
[----:B------:R-:W-:Y:S02]  /*6510*/  IMAD.MOV.U32 R162, RZ, RZ, 0x1 ;  /* 0x00000001ffa27424 */ /* 0x000fe400078e00ff */
[----:B------:R-:W-:Y:S11]  /*6520*/  ISETP.NE.AND.EX P3, PT, R159, RZ, PT, P3 ;  /* 0x000000ff9f00720c */ /* 0x000ff60003f65330 */
[----:B------:R-:W-:Y:S02]  /*6530*/  @!UPT UIADD3 URZ, UPT, UPT, URZ, URZ, URZ ;  /* 0x000000fffffff290 */ /* 0x000fe4000fffe0ff */
[----:B------:R-:W3:Y:S01]  /*6540*/  @P3 LDC.64 R2, c[0x0][0x888] ;  /* 0x00022200ff023b82 */ /* 0x000ee20000000a00 */
[----:B-1----:R-:W-:Y:S04]  /*6550*/  @P3 IMAD R0, R160, UR36, RZ ;  /* 0x00000024a0003c24 */ /* 0x002fe8000f8e02ff */
[----:B---3--:R-:W-:Y:S04]  /*6560*/  @P3 IMAD.WIDE R2, R0, 0x4, R2 ;  /* 0x0000000400023825 */ /* 0x008fe800078e0202 */
[----:B------:R-:W-:Y:S01]  /*6570*/  HFMA2 R0, -RZ, RZ, 0, 5.9604644775390625e-08 ;  /* 0x00000001ff007431 */ /* 0x000fe200000001ff */
[----:B--2--5:R2:W5:Y:S04]  /*6580*/  @P3 LDG.E R73, desc[UR4][R2.64] ;  /* 0x0000000402493981 */ /* 0x024568000c1e1900 */
[----:B------:R-:W-:Y:S01]  /*6590*/  @!P3 PRMT R162, R0, 0x7610, R162 ;  /* 0x0000761000a2b816 */ /* 0x000fe200000000a2 */
[----:B--2---:R-:W3:Y:S06]  /*65a0*/  @!P3 LDC R73, c[0x0][0x880] ;  /* 0x00022000ff49bb82 */ /* 0x004eec0000000800 */
.L_x_112:
[----:B------:R-:W-:Y:S05]  /*65b0*/  @!P5 BRA `(.L_x_113) ;  /* 0x000000000024d947 */ /* 0x000fea0003800000 */
[----:B------:R-:W-:Y:S01]  /*65c0*/  ISETP.NE.U32.AND P3, PT, R138, RZ, PT ;  /* 0x000000ff8a00720c */ /* 0x000fe20003f65070 */
[----:B------:R-:W2:Y:S03]  /*65d0*/  LDCU.64 UR4, c[0x0][0x358] ;  /* 0x00006b00ff0477ac */ /* 0x000ea60008000a00 */
[----:B------:R-:W-:Y:S11]  /*65e0*/  ISETP.NE.AND.EX P3, PT, R139, RZ, PT, P3 ;  /* 0x000000ff8b00720c */ /* 0x000ff60003f65330 */
[----:B------:R-:W-:Y:S02]  /*65f0*/  @!UPT UIADD3 URZ, UPT, UPT, URZ, URZ, URZ ;  /* 0x000000fffffff290 */ /* 0x000fe4000fffe0ff */
[----:B------:R-:W4:Y:S01]  /*6600*/  @P3 LDC.64 R2, c[0x0][0x8a8] ;  /* 0x00022a00ff023b82 */ /* 0x000f220000000a00 */
[----:B-1----:R-:W-:Y:S04]  /*6610*/  @P3 IMAD R0, R156, UR36, RZ ;  /* 0x000000249c003c24 */ /* 0x002fe8000f8e02ff */
[----:B----4-:R-:W-:Y:S05]  /*6620*/  @P3 IMAD.WIDE R2, R0, 0x4, R2 ;  /* 0x0000000400023825 */ /* 0x010fea00078e0202 */
[----:B--2--5:R2:W5:Y:S02]  /*6630*/  @P3 LDG.E R70, desc[UR4][R2.64] ;  /* 0x0000000402463981 */ /* 0x024564000c1e1900 */
[----:B--2---:R-:W4:Y:S02]  /*6640*/  @!P3 LDC R70, c[0x0][0x8a0] ;  /* 0x00022800ff46bb82 */ /* 0x004f240000000800 */
.L_x_113:
[----:B---3-5:R-:W-:Y:S01]  /*6650*/  FSETP.NEU.AND P3, PT, R73, RZ, PT ;  /* 0x000000ff4900720b */ /* 0x028fe20003f6d000 */
[----:B------:R-:W-:Y:S01]  /*6660*/  BSSY B1, `(.L_x_114) ;  /* 0x0000046000017945 */ /* 0x000fe20003800000 */
[----:B------:R-:W-:Y:S01]  /*6670*/  SEL R5, RZ, 0xffffffff, P2 ;  /* 0xffffffffff057807 */ /* 0x000fe20001000000 */
[----:B------:R-:W-:Y:S01]  /*6680*/  IMAD.MOV.U32 R182, RZ, RZ, 0x1 ;  /* 0x00000001ffb67424 */ /* 0x000fe200078e00ff */
[----:B-1----:R-:W-:Y:S01]  /*6690*/  @!P1 SEL R0, RZ, 0xffffffff, P3 ;  /* 0xffffffffff009807 */ /* 0x002fe20001800000 */
[----:B------:R-:W-:Y:S01]  /*66a0*/  IMAD R71, R68, 0x100, R69 ;  /* 0x0000010044477824 */ /* 0x000fe200078e0245 */
[----:B------:R-:W-:Y:S02]  /*66b0*/  LOP3.LUT P2, RZ, R162, 0xff, RZ, 0xc0, !PT ;  /* 0x000000ffa2ff7812 */ /* 0x000fe4000784c0ff */
[----:B------:R-:W-:Y:S02]  /*66c0*/  CS2R R154, SRZ ;  /* 0x00000000009a7805 */ /* 0x000fe4000001ff00 */
[----:B------:R-:W-:Y:S02]  /*66d0*/  LEA R3, R170, UR44, 0x3 ;  /* 0x0000002caa037c11 */ /* 0x000fe4000f8e18ff */
[----:B------:R-:W-:Y:S02]  /*66e0*/  CS2R R152, SRZ ;  /* 0x0000000000987805 */ /* 0x000fe4000001ff00 */
[C---:B------:R-:W-:Y:S02]  /*66f0*/  @P0 SEL R0, R5.reuse, R0, !P2 ;  /* 0x0000000005000207 */ /* 0x040fe40005000000 */
[----:B------:R-:W-:Y:S02]  /*6700*/  CS2R R150, SRZ ;  /* 0x0000000000967805 */ /* 0x000fe4000001ff00 */
[----:B------:R-:W-:Y:S02]  /*6710*/  LEA R165, R68, UR44, 0x3 ;  /* 0x0000002c44a57c11 */ /* 0x000fe4000f8e18ff */
[----:B------:R-:W-:Y:S02]  /*6720*/  CS2R R148, SRZ ;  /* 0x0000000000947805 */ /* 0x000fe4000001ff00 */
[----:B------:R-:W-:Y:S02]  /*6730*/  @!P1 LOP3.LUT R0, R0, 0x1, RZ, 0xc0, !PT ;  /* 0x0000000100009812 */ /* 0x000fe400078ec0ff */
[----:B------:R-:W-:Y:S02]  /*6740*/  CS2R R146, SRZ ;  /* 0x0000000000927805 */ /* 0x000fe4000001ff00 */
[----:B------:R-:W-:Y:S02]  /*6750*/  SHF.L.U32 R2, R172, 0x1f, RZ ;  /* 0x0000001fac027819 */ /* 0x000fe400000006ff */
[----:B------:R-:W-:Y:S02]  /*6760*/  CS2R R144, SRZ ;  /* 0x0000000000907805 */ /* 0x000fe4000001ff00 */
[----:B------:R-:W-:Y:S02]  /*6770*/  ISETP.NE.U32.OR P6, PT, R0, 0x1, P1 ;  /* 0x000000010000780c */ /* 0x000fe40000fc5470 */
[----:B------:R-:W-:Y:S02]  /*6780*/  CS2R R142, SRZ ;  /* 0x00000000008e7805 */ /* 0x000fe4000001ff00 */
[----:B------:R-:W-:Y:S02]  /*6790*/  SEL R0, RZ, 0xffffffff, P3 ;  /* 0xffffffffff007807 */ /* 0x000fe40001800000 */
[----:B------:R-:W-:Y:S02]  /*67a0*/  CS2R R140, SRZ ;  /* 0x00000000008c7805 */ /* 0x000fe4000001ff00 */
[----:B------:R-:W-:Y:S02]  /*67b0*/  P2R R189, PR, RZ, 0x40 ;  /* 0x00000040ffbd7803 */ /* 0x000fe40000000000 */
[----:B------:R-:W-:Y:S04]  /*67c0*/  @P4 SEL R0, R5, R0, !P2 ;  /* 0x0000000005004207 */ /* 0x000fe80005000000 */
[----:B------:R-:W-:Y:S02]  /*67d0*/  LOP3.LUT R0, R0, 0x1, RZ, 0xc0, !PT ;  /* 0x0000000100007812 */ /* 0x000fe400078ec0ff */
[----:B------:R-:W-:Y:S02]  /*67e0*/  @P6 SHF.L.U32 R4, R169, 0x1f, RZ ;  /* 0x0000001fa9046819 */ /* 0x000fe400000006ff */
[----:B------:R-:W-:Y:S02]  /*67f0*/  ISETP.NE.U32.AND P5, PT, R0, 0x1, PT ;  /* 0x000000010000780c */ /* 0x000fe40003fa5070 */
[----:B------:R-:W1:Y:S02]  /*6800*/  @P6 SYNCS.PHASECHK.TRANS64.TRYWAIT P1, [R3+URZ+0xb0], R4 ;  /* 0x0000b004030065a7 */ /* 0x000e6400080211ff */
[----:B------:R-:W-:Y:S01]  /*6810*/  P2R R183, PR, RZ, 0x20 ;  /* 0x00000020ffb77803 */ /* 0x000fe20000000000 */
[----:B------:R2:W3:Y:S01]  /*6820*/  SYNCS.PHASECHK.TRANS64.TRYWAIT P0, [R165+URZ+0x120], R2 ;  /* 0x00012002a50075a7 */ /* 0x0004e200080011ff */
[----:B-1----:R-:W-:Y:S01]  /*6830*/  @P6 SEL R182, RZ, 0x1, !P1 ;  /* 0x00000001ffb66807 */ /* 0x002fe20004800000 */
[----:B--2---:R-:W-:Y:S06]  /*6840*/  @!P6 BRA `(.L_x_115) ;  /* 0x00000000009ce947 */ /* 0x004fec0003800000 */
[----:B------:R-:W-:Y:S01]  /*6850*/  @P5 IMAD R7, R170, 0x2000, R175 ;  /* 0x00002000aa075824 */ /* 0x000fe200078e02af */
[----:B------:R-:W-:Y:S01]  /*6860*/  ISETP.NE.AND P1, PT, R182, RZ, PT ;  /* 0x000000ffb600720c */ /* 0x000fe20003f25270 */
[----:B------:R-:W-:Y:S01]  /*6870*/  BSSY B0, `(.L_x_116) ;  /* 0x0000010000007945 */ /* 0x000fe20003800000 */
[----:B------:R-:W-:Y:S01]  /*6880*/  CS2R R142, SRZ ;  /* 0x00000000008e7805 */ /* 0x000fe2000001ff00 */
[--C-:B------:R-:W-:Y:S01]  /*6890*/  @P5 IMAD R6, R176, -0x10, R7.reuse ;  /* 0xfffffff0b0065824 */ /* 0x100fe200078e0207 */
[----:B------:R-:W-:Y:S01]  /*68a0*/  CS2R R140, SRZ ;  /* 0x00000000008c7805 */ /* 0x000fe2000001ff00 */
[----:B------:R-:W-:Y:S01]  /*68b0*/  @P5 IMAD R5, R174, -0x10, R7 ;  /* 0xfffffff0ae055824 */ /* 0x000fe200078e0207 */
[----:B------:R-:W-:Y:S01]  /*68c0*/  CS2R R150, SRZ ;  /* 0x0000000000967805 */ /* 0x000fe2000001ff00 */
[----:B------:R-:W-:Y:S01]  /*68d0*/  @P5 IMAD R4, R173, 0x10, R6 ;  /* 0x00000010ad045824 */ /* 0x000fe200078e0206 */
[----:B------:R-:W-:Y:S02]  /*68e0*/  CS2R R148, SRZ ;  /* 0x0000000000947805 */ /* 0x000fe4000001ff00 */
[----:B------:R-:W-:Y:S02]  /*68f0*/  CS2R R146, SRZ ;  /* 0x0000000000927805 */ /* 0x000fe4000001ff00 */
[----:B------:R-:W-:Y:S02]  /*6900*/  CS2R R144, SRZ ;  /* 0x0000000000907805 */ /* 0x000fe4000001ff00 */
[----:B------:R-:W-:Y:S02]  /*6910*/  CS2R R154, SRZ ;  /* 0x00000000009a7805 */ /* 0x000fe4000001ff00 */
[----:B------:R-:W-:Y:S01]  /*6920*/  CS2R R152, SRZ ;  /* 0x0000000000987805 */ /* 0x000fe2000001ff00 */
[----:B------:R-:W-:Y:S06]  /*6930*/  @P1 BRA `(.L_x_117) ;  /* 0x00000000000c1947 */ /* 0x000fec0003800000 */
[----:B------:R-:W-:Y:S04]  /*6940*/  SHF.L.U32 R0, R169, 0x1f, RZ ;  /* 0x0000001fa9007819 */ /* 0x000fe800000006ff */
[----:B------:R-:W1:Y:S02]  /*6950*/  SYNCS.PHASECHK.TRANS64.TRYWAIT P1, [R3+URZ+0xb0], R0 ;  /* 0x0000b000030075a7 */ /* 0x000e6400080211ff */
[----:B-1----:R-:W-:Y:S05]  /*6960*/  @!P1 BRA `(.L_x_118) ;  /* 0x0000006400309947 */ /* 0x002fea0003800000 */
.L_x_117:
[----:B------:R-:W-:Y:S05]  /*6970*/  BSYNC B0 ;  /* 0x0000000000007941 */ /* 0x000fea0003800000 */
.L_x_116:
[----:B------:R-:W-:Y:S01]  /*6980*/  ISETP.NE.AND P1, PT, R183, RZ, PT ;  /* 0x000000ffb700720c */ /* 0x000fe20003f25270 */
[----:B-1----:R-:W-:Y:S02]  /*6990*/  VIADD R3, R3, 0xd0 ;  /* 0x000000d003037836 */ /* 0x002fe40000000000 */
[----:B------:R-:W-:Y:S02]  /*69a0*/  IMAD.U32 R0, RZ, RZ, UR45 ;  /* 0x0000002dff007e24 */ /* 0x000fe4000f8e00ff */
[----:B------:R-:W-:Y:S03]  /*69b0*/  VIADD R170, R170, 0x1 ;  /* 0x00000001aaaa7836 */ /* 0x000fe60000000000 */
[----:B------:R-:W-:Y:S05]  /*69c0*/  PRMT R0, R0, 0x654, R3 ;  /* 0x0000065400007816 */ /* 0x000fea0000000003 */
[----:B------:R1:W2:Y:S04]  /*69d0*/  @P1 LDS.128 R140, [R7] ;  /* 0x00000000078c1984 */ /* 0x0002a80000000c00 */
[----:B------:R1:W1:Y:S04]  /*69e0*/  @P1 LDS.128 R148, [R5+0x20] ;  /* 0x0000200005941984 */ /* 0x0002680000000c00 */
[----:B------:R1:W1:Y:S04]  /*69f0*/  @P1 LDS.128 R144, [R6+0x10] ;  /* 0x0000100006901984 */ /* 0x0002680000000c00 */
[----:B------:R1:W1:Y:S01]  /*6a00*/  @P1 LDS.128 R152, [R4+0x10] ;  /* 0x0000100004981984 */ /* 0x0002620000000c00 */
[C---:B------:R-:W-:Y:S01]  /*6a10*/  ISETP.NE.AND P1, PT, R170.reuse, 0x4, PT ;  /* 0x00000004aa00780c */ /* 0x040fe20003f25270 */
[----:B------:R-:W-:Y:S01]  /*6a20*/  @!PT LDS RZ, [RZ] ;  /* 0x00000000fffff984 */ /* 0x000fe20000000800 */
[----:B------:R-:W-:Y:S01]  /*6a30*/  @!PT LDS RZ, [RZ] ;  /* 0x00000000fffff984 */ /* 0x000fe20000000800 */
[----:B------:R-:W-:Y:S01]  /*6a40*/  @!PT LDS RZ, [RZ] ;  /* 0x00000000fffff984 */ /* 0x000fe20000000800 */
[----:B------:R-:W-:Y:S01]  /*6a50*/  @!PT LDS RZ, [RZ] ;  /* 0x00000000fffff984 */ /* 0x000fe20000000800 */
[----:B------:R5:W-:Y:S06]  /*6a60*/  MEMBAR.ALL.CTA ;  /* 0x0000000000007992 */ /* 0x000bec0000008000 */
[----:B-----5:R-:W5:Y:S01]  /*6a70*/  FENCE.VIEW.ASYNC.S ;  /* 0x00000000000073c6 */ /* 0x020f620000000000 */
[----:B------:R-:W-:Y:S01]  /*6a80*/  SEL R170, R170, RZ, P1 ;  /* 0x000000ffaaaa7207 */ /* 0x000fe20000800000 */
[----:B-----5:R5:W-:Y:S02]  /*6a90*/  SYNCS.ARRIVE.TRANS64.RED.A1T0 RZ, [R0+URZ], RZ ;  /* 0x000000ff00ff79a7 */ /* 0x020be400081004ff */
[----:B-----5:R-:W-:Y:S04]  /*6aa0*/  SEL R0, RZ, 0x1, P1 ;  /* 0x00000001ff007807 */ /* 0x020fe80000800000 */
[----:B--2---:R-:W-:Y:S02]  /*6ab0*/  LOP3.LUT R169, R169, R0, RZ, 0x3c, !PT ;  /* 0x00000000a9a97212 */ /* 0x004fe400078e3cff */
.L_x_115:
[----:B------:R-:W-:Y:S05]  /*6ac0*/  BSYNC B1 ;  /* 0x0000000000017941 */ /* 0x000fea0003800000 */
.L_x_114:
[----:B------:R-:W-:Y:S04]  /*6ad0*/  SHF.R.U32.HI R0, RZ, 0x15, R71 ;  /* 0x00000015ff007819 */ /* 0x000fe80000011647 */
[----:B------:R-:W-:Y:S01]  /*6ae0*/  LOP3.LUT P1, RZ, R0, 0x3, R163, 0x48, !PT ;  /* 0x0000000300ff7812 */ /* 0x000fe200078248a3 */
[----:B------:R-:W-:Y:S01]  /*6af0*/  @!UPT UIADD3 URZ, UPT, UPT, URZ, URZ, URZ ;  /* 0x000000fffffff290 */ /* 0x000fe2000fffe0ff */
[----:B---3--:R-:W-:Y:S11]  /*6b00*/  @P0 BRA `(.L_x_119) ;  /* 0x0000000000080947 */ /* 0x008ff60003800000 */
[----:B------:R-:W2:Y:S02]  /*6b10*/  SYNCS.PHASECHK.TRANS64.TRYWAIT P0, [R165+URZ+0x120], R2 ;  /* 0x00012002a50075a7 */ /* 0x000ea400080011ff */
[----:B--2---:R-:W-:Y:S05]  /*6b20*/  @!P0 BRA `(.L_x_120) ;  /* 0x0000006000d48947 */ /* 0x004fea0003800000 */
.L_x_119:
[----:B------:R-:W-:Y:S04]  /*6b30*/  BSSY.RECONVERGENT B6, `(.L_x_121) ;  /* 0x0000012000067945 */ /* 0x000fe80003800200 */
[----:B------:R-:W-:Y:S05]  /*6b40*/  @!P1 BRA `(.L_x_122) ;  /* 0x0000000000409947 */ /* 0x000fea0003800000 */
[----:B------:R-:W1:Y:S01]  /*6b50*/  LDCU.64 UR8, c[0x4][0x78] ;  /* 0x01000f00ff0877ac */ /* 0x000e620008000a00 */
[----:B------:R-:W-:Y:S01]  /*6b60*/  MOV R3, 0x0 ;  /* 0x0000000000037802 */ /* 0x000fe20000000f00 */
[----:B------:R-:W-:Y:S02]  /*6b70*/  HFMA2 R12, -RZ, RZ, 0, 5.9604644775390625e-08 ;  /* 0x00000001ff0c7431 */ /* 0x000fe400000001ff */
[----:B------:R-:W-:Y:S02]  /*6b80*/  IMAD.MOV.U32 R8, RZ, RZ, 0x192 ;  /* 0x00000192ff087424 */ /* 0x000fe400078e00ff */
[----:B------:R-:W-:Y:S01]  /*6b90*/  IMAD.MOV.U32 R13, RZ, RZ, RZ ;  /* 0x000000ffff0d7224 */ /* 0x000fe200078e00ff */
[----:B------:R-:W3:Y:S01]  /*6ba0*/  LDCU.64 UR6, c[0x4][0x80] ;  /* 0x01001000ff0677ac */ /* 0x000ee20008000a00 */
[----:B--2---:R-:W2:Y:S01]  /*6bb0*/  LDC.64 R2, c[0x4][R3] ;  /* 0x0100000003027b82 */ /* 0x004ea20000000a00 */
[----:B------:R-:W5:Y:S01]  /*6bc0*/  LDCU.64 UR4, c[0x4][0x18] ;  /* 0x01000300ff0477ac */ /* 0x000f620008000a00 */
[----:B-1----:R-:W-:Y:S01]  /*6bd0*/  MOV R5, UR9 ;  /* 0x0000000900057c02 */ /* 0x002fe20008000f00 */
[----:B------:R-:W-:Y:S01]  /*6be0*/  IMAD.U32 R4, RZ, RZ, UR8 ;  /* 0x00000008ff047e24 */ /* 0x000fe2000f8e00ff */
[----:B---3--:R-:W-:Y:S01]  /*6bf0*/  MOV R7, UR7 ;  /* 0x0000000700077c02 */ /* 0x008fe20008000f00 */
[----:B------:R-:W-:Y:S01]  /*6c00*/  IMAD.U32 R6, RZ, RZ, UR6 ;  /* 0x00000006ff067e24 */ /* 0x000fe2000f8e00ff */
[----:B-----5:R-:W-:Y:S01]  /*6c10*/  MOV R11, UR5 ;  /* 0x00000005000b7c02 */ /* 0x020fe20008000f00 */
[----:B------:R-:W-:Y:S02]  /*6c20*/  IMAD.U32 R10, RZ, RZ, UR4 ;  /* 0x00000004ff0a7e24 */ /* 0x000fe4000f8e00ff */
[----:B------:R-:W-:Y:S07]  /*6c30*/  LEPC R20, `(.L_x_122) ;  /* 0x000000001014794e */ /* 0x000fee0000000000 */
[----:B--2-4-:R-:W-:Y:S05]  /*6c40*/  CALL.ABS.NOINC R2 ;  /* 0x0000000002007343 */ /* 0x014fea0003c00000 */
.L_x_122:
[----:B------:R-:W-:Y:S05]  /*6c50*/  BSYNC.RECONVERGENT B6 ;  /* 0x0000000000067941 */ /* 0x000fea0003800200 */
.L_x_121:
[-C--:B------:R-:W-:Y:S01]  /*6c60*/  F2FP.F16.E4M3.UNPACK_B R74, R140.reuse ;  /* 0x0000008cff4a723e */ /* 0x080fe200020006ff */
[----:B------:R-:W-:Y:S05]  /*6c70*/  WARPSYNC.ALL ;  /* 0x0000000000007948 */ /* 0x000fea0003800000 */
[----:B------:R-:W-:Y:S01]  /*6c80*/  R2UR UR4, R71 ;  /* 0x00000000470472ca */ /* 0x000fe200000e0000 */
[--C-:B------:R-:W-:Y:S01]  /*6c90*/  HADD2.F32 R72, -RZ, R74.reuse.H0_H0 ;  /* 0x2000004aff487230 */ /* 0x100fe20000004100 */
[----:B------:R-:W-:Y:S01]  /*6ca0*/  F2FP.F16.E4M3.UNPACK_B R76, R140.H1 ;  /* 0x0000008cff4c723e */ /* 0x000fe200030006ff */
[----:B------:R-:W-:Y:S01]  /*6cb0*/  HADD2.F32 R75, -RZ, R74.H1_H1 ;  /* 0x3000004aff4b7230 */ /* 0x000fe20000004100 */
[-C--:B------:R-:W-:Y:S01]  /*6cc0*/  F2FP.F16.E4M3.UNPACK_B R78, R141.reuse ;  /* 0x0000008dff4e723e */ /* 0x080fe200020006ff */
[----:B------:R-:W-:Y:S01]  /*6cd0*/  BSSY.RECONVERGENT B0, `(.L_x_123) ;  /* 0x000011d000007945 */ /* 0x000fe20003800200 */
[----:B------:R-:W-:Y:S01]  /*6ce0*/  F2FP.F16.E4M3.UNPACK_B R80, R141.H1 ;  /* 0x0000008dff50723e */ /* 0x000fe200030006ff */
[----:B------:R-:W-:Y:S01]  /*6cf0*/  HADD2.F32 R74, -RZ, R76.H0_H0 ;  /* 0x2000004cff4a7230 */ /* 0x000fe20000004100 */
[-C--:B------:R-:W-:Y:S01]  /*6d00*/  F2FP.F16.E4M3.UNPACK_B R82, R142.reuse ;  /* 0x0000008eff52723e */ /* 0x080fe200020006ff */
[--C-:B------:R-:W-:Y:S01]  /*6d10*/  HADD2.F32 R77, -RZ, R78.reuse.H0_H0 ;  /* 0x2000004eff4d7230 */ /* 0x100fe20000004100 */
[----:B------:R-:W-:Y:S01]  /*6d20*/  F2FP.F16.E4M3.UNPACK_B R84, R142.H1 ;  /* 0x0000008eff54723e */ /* 0x000fe200030006ff */
[----:B------:R-:W-:Y:S01]  /*6d30*/  HADD2.F32 R78, -RZ, R78.H1_H1 ;  /* 0x3000004eff4e7230 */ /* 0x000fe20000004100 */
[-C--:B------:R-:W-:Y:S01]  /*6d40*/  F2FP.F16.E4M3.UNPACK_B R86, R143.reuse ;  /* 0x0000008fff56723e */ /* 0x080fe200020006ff */
[----:B-1----:R-:W4:Y:S01]  /*6d50*/  LDTM.x64 R4, tmem[UR4] ;  /* 0x00000004000479ee */ /* 0x002f220008340000 */
[----:B------:R-:W-:Y:S01]  /*6d60*/  F2FP.F16.E4M3.UNPACK_B R88, R143.H1 ;  /* 0x0000008fff58723e */ /* 0x000fe200030006ff */
[----:B------:R-:W-:Y:S01]  /*6d70*/  HADD2.F32 R76, -RZ, R76.H1_H1 ;  /* 0x3000004cff4c7230 */ /* 0x000fe20000004100 */
[-C--:B------:R-:W-:Y:S01]  /*6d80*/  F2FP.F16.E4M3.UNPACK_B R90, R144.reuse ;  /* 0x00000090ff5a723e */ /* 0x080fe200020006ff */
[----:B------:R-:W-:Y:S01]  /*6d90*/  HADD2.F32 R79, -RZ, R80.H0_H0 ;  /* 0x20000050ff4f7230 */ /* 0x000fe20000004100 */
[----:B------:R-:W-:Y:S01]  /*6da0*/  F2FP.F16.E4M3.UNPACK_B R92, R144.H1 ;  /* 0x00000090ff5c723e */ /* 0x000fe200030006ff */
[--C-:B------:R-:W-:Y:S01]  /*6db0*/  HADD2.F32 R81, -RZ, R82.reuse.H0_H0 ;  /* 0x20000052ff517230 */ /* 0x100fe20000004100 */
[----:B------:R-:W-:Y:S01]  /*6dc0*/  SHF.L.U32 R188, R168, 0x4, RZ ;  /* 0x00000004a8bc7819 */ /* 0x000fe200000006ff */
[----:B------:R-:W-:Y:S01]  /*6dd0*/  HADD2.F32 R82, -RZ, R82.H1_H1 ;  /* 0x30000052ff527230 */ /* 0x000fe20000004100 */
[----:B------:R-:W-:Y:S01]  /*6de0*/  SHF.L.U32 R192, R167, 0x4, RZ ;  /* 0x00000004a7c07819 */ /* 0x000fe200000006ff */
[--C-:B------:R-:W-:Y:S01]  /*6df0*/  HADD2.F32 R85, -RZ, R86.reuse.H0_H0 ;  /* 0x20000056ff557230 */ /* 0x100fe20000004100 */
[----:B------:R-:W-:Y:S01]  /*6e00*/  SHF.L.U32 R190, R173, 0x4, RZ ;  /* 0x00000004adbe7819 */ /* 0x000fe200000006ff */
[----:B------:R-:W-:Y:S01]  /*6e10*/  HADD2.F32 R86, -RZ, R86.H1_H1 ;  /* 0x30000056ff567230 */ /* 0x000fe20000004100 */
[----:B------:R-:W-:Y:S01]  /*6e20*/  IADD3 R181, PT, PT, R175, R192, RZ ;  /* 0x000000c0afb57210 */ /* 0x000fe20007ffe0ff */
[--C-:B------:R-:W-:Y:S01]  /*6e30*/  HADD2.F32 R89, -RZ, R90.reuse.H0_H0 ;  /* 0x2000005aff597230 */ /* 0x100fe20000004100 */
[----:B------:R-:W-:Y:S01]  /*6e40*/  F2FP.F16.E4M3.UNPACK_B R94, R145 ;  /* 0x00000091ff5e723e */ /* 0x000fe200020006ff */
[----:B------:R-:W-:Y:S01]  /*6e50*/  HADD2.F32 R90, -RZ, R90.H1_H1 ;  /* 0x3000005aff5a7230 */ /* 0x000fe20000004100 */
[----:B------:R-:W-:Y:S01]  /*6e60*/  F2FP.F16.E4M3.UNPACK_B R98, R146 ;  /* 0x00000092ff62723e */ /* 0x000fe200020006ff */
[----:B------:R-:W-:Y:S01]  /*6e70*/  HADD2.F32 R80, -RZ, R80.H1_H1 ;  /* 0x30000050ff507230 */ /* 0x000fe20000004100 */
[----:B------:R-:W-:Y:S01]  /*6e80*/  F2FP.F16.E4M3.UNPACK_B R102, R147 ;  /* 0x00000093ff66723e */ /* 0x000fe200020006ff */
[--C-:B------:R-:W-:Y:S01]  /*6e90*/  HADD2.F32 R93, -RZ, R94.reuse.H0_H0 ;  /* 0x2000005eff5d7230 */ /* 0x100fe20000004100 */
[----:B------:R-:W-:Y:S01]  /*6ea0*/  F2FP.F16.E4M3.UNPACK_B R106, R148 ;  /* 0x00000094ff6a723e */ /* 0x000fe200020006ff */
[----:B------:R-:W-:Y:S01]  /*6eb0*/  HADD2.F32 R94, -RZ, R94.H1_H1 ;  /* 0x3000005eff5e7230 */ /* 0x000fe20000004100 */
[----:B------:R-:W-:Y:S01]  /*6ec0*/  F2FP.F16.E4M3.UNPACK_B R110, R149 ;  /* 0x00000095ff6e723e */ /* 0x000fe200020006ff */
[C---:B----4-:R-:W-:Y:S01]  /*6ed0*/  FMUL R0, R70.reuse, R4 ;  /* 0x0000000446007220 */ /* 0x050fe20000400000 */
[C---:B--2---:R-:W-:Y:S01]  /*6ee0*/  FMUL R2, R70.reuse, R5 ;  /* 0x0000000546027220 */ /* 0x044fe20000400000 */
[C---:B------:R-:W-:Y:S01]  /*6ef0*/  FMUL R4, R70.reuse, R8 ;  /* 0x0000000846047220 */ /* 0x040fe20000400000 */
[C---:B------:R-:W-:Y:S01]  /*6f00*/  FMUL R5, R70.reuse, R9 ;  /* 0x0000000946057220 */ /* 0x040fe20000400000 */
[C---:B------:R-:W-:Y:S01]  /*6f10*/  FFMA R0, R73.reuse, R72, R0 ;  /* 0x0000004849007223 */ /* 0x040fe20000000000 */
[C---:B------:R-:W-:Y:S01]  /*6f20*/  FFMA R2, R73.reuse, R75, R2 ;  /* 0x0000004b49027223 */ /* 0x040fe20000000002 */
[C---:B------:R-:W-:Y:S01]  /*6f30*/  FMUL R8, R70.reuse, R12 ;  /* 0x0000000c46087220 */ /* 0x040fe20000400000 */
[C---:B------:R-:W-:Y:S01]  /*6f40*/  FMUL R9, R70.reuse, R13 ;  /* 0x0000000d46097220 */ /* 0x040fe20000400000 */
[C---:B------:R-:W-:Y:S01]  /*6f50*/  FMUL R12, R70.reuse, R16 ;  /* 0x00000010460c7220 */ /* 0x040fe20000400000 */
[C---:B------:R-:W-:Y:S01]  /*6f60*/  FMUL R13, R70.reuse, R17 ;  /* 0x00000011460d7220 */ /* 0x040fe20000400000 */
[C---:B------:R-:W-:Y:S01]  /*6f70*/  FMUL R16, R70.reuse, R20 ;  /* 0x0000001446107220 */ /* 0x040fe20000400000 */
[C---:B------:R-:W-:Y:S01]  /*6f80*/  FMUL R17, R70.reuse, R21 ;  /* 0x0000001546117220 */ /* 0x040fe20000400000 */
[C---:B------:R-:W-:Y:S01]  /*6f90*/  FMUL R20, R70.reuse, R24 ;  /* 0x0000001846147220 */ /* 0x040fe20000400000 */
[C---:B------:R-:W-:Y:S01]  /*6fa0*/  FMUL R21, R70.reuse, R25 ;  /* 0x0000001946157220 */ /* 0x040fe20000400000 */
[--C-:B------:R-:W-:Y:S02]  /*6fb0*/  HADD2.F32 R97, -RZ, R98.reuse.H0_H0 ;  /* 0x20000062ff617230 */ /* 0x100fe40000004100 */
[C---:B------:R-:W-:Y:S01]  /*6fc0*/  FMUL R24, R70.reuse, R28 ;  /* 0x0000001c46187220 */ /* 0x040fe20000400000 */
[----:B------:R-:W-:Y:S02]  /*6fd0*/  HADD2.F32 R98, -RZ, R98.H1_H1 ;  /* 0x30000062ff627230 */ /* 0x000fe40000004100 */
[C---:B------:R-:W-:Y:S01]  /*6fe0*/  FMUL R25, R70.reuse, R29 ;  /* 0x0000001d46197220 */ /* 0x040fe20000400000 */
[--C-:B------:R-:W-:Y:S02]  /*6ff0*/  HADD2.F32 R101, -RZ, R102.reuse.H0_H0 ;  /* 0x20000066ff657230 */ /* 0x100fe40000004100 */
[C---:B------:R-:W-:Y:S01]  /*7000*/  FMUL R28, R70.reuse, R32 ;  /* 0x00000020461c7220 */ /* 0x040fe20000400000 */
[----:B------:R-:W-:Y:S02]  /*7010*/  HADD2.F32 R102, -RZ, R102.H1_H1 ;  /* 0x30000066ff667230 */ /* 0x000fe40000004100 */
[C---:B------:R-:W-:Y:S01]  /*7020*/  FMUL R29, R70.reuse, R33 ;  /* 0x00000021461d7220 */ /* 0x040fe20000400000 */
[--C-:B------:R-:W-:Y:S02]  /*7030*/  HADD2.F32 R105, -RZ, R106.reuse.H0_H0 ;  /* 0x2000006aff697230 */ /* 0x100fe40000004100 */
[C---:B------:R-:W-:Y:S01]  /*7040*/  FMUL R32, R70.reuse, R36 ;  /* 0x0000002446207220 */ /* 0x040fe20000400000 */
[----:B------:R-:W-:Y:S01]  /*7050*/  F2FP.F16.E4M3.UNPACK_B R96, R145.H1 ;  /* 0x00000091ff60723e */ /* 0x000fe200030006ff */
[----:B------:R-:W-:Y:S02]  /*7060*/  HADD2.F32 R106, -RZ, R106.H1_H1 ;  /* 0x3000006aff6a7230 */ /* 0x000fe40000004100 */
[C---:B------:R-:W-:Y:S01]  /*7070*/  FMUL R33, R70.reuse, R37 ;  /* 0x0000002546217220 */ /* 0x040fe20000400000 */
[--C-:B------:R-:W-:Y:S02]  /*7080*/  HADD2.F32 R109, -RZ, R110.reuse.H0_H0 ;  /* 0x2000006eff6d7230 */ /* 0x100fe40000004100 */
[C---:B------:R-:W-:Y:S01]  /*7090*/  FMUL R36, R70.reuse, R40 ;  /* 0x0000002846247220 */ /* 0x040fe20000400000 */
[----:B------:R-:W-:Y:S01]  /*70a0*/  F2FP.F16.E4M3.UNPACK_B R100, R146.H1 ;  /* 0x00000092ff64723e */ /* 0x000fe200030006ff */
[----:B------:R-:W-:Y:S02]  /*70b0*/  HADD2.F32 R110, -RZ, R110.H1_H1 ;  /* 0x3000006eff6e7230 */ /* 0x000fe40000004100 */
[C---:B------:R-:W-:Y:S01]  /*70c0*/  FMUL R37, R70.reuse, R41 ;  /* 0x0000002946257220 */ /* 0x040fe20000400000 */
[C---:B------:R-:W-:Y:S01]  /*70d0*/  FMUL R40, R70.reuse, R44 ;  /* 0x0000002c46287220 */ /* 0x040fe20000400000 */
[----:B------:R-:W-:Y:S01]  /*70e0*/  F2FP.F16.E4M3.UNPACK_B R104, R147.H1 ;  /* 0x00000093ff68723e */ /* 0x000fe200030006ff */
        /* <DEDUP_REMOVED lines=8> */
[----:B------:R-:W-:Y:S01]  /*7170*/  F2FP.F16.E4M3.UNPACK_B R114, R150 ;  /* 0x00000096ff72723e */ /* 0x000fe200020006ff */
[C---:B------:R-:W-:Y:S01]  /*7180*/  FMUL R53, R70.reuse, R57 ;  /* 0x0000003946357220 */ /* 0x040fe20000400000 */
[C---:B------:R-:W-:Y:S01]  /*7190*/  FMUL R56, R70.reuse, R60 ;  /* 0x0000003c46387220 */ /* 0x040fe20000400000 */
[----:B------:R-:W-:Y:S01]  /*71a0*/  F2FP.F16.E4M3.UNPACK_B R116, R150.H1 ;  /* 0x00000096ff74723e */ /* 0x000fe200030006ff */
[C---:B------:R-:W-:Y:S01]  /*71b0*/  FMUL R57, R70.reuse, R61 ;  /* 0x0000003d46397220 */ /* 0x040fe20000400000 */
[--C-:B------:R-:W-:Y:S02]  /*71c0*/  HADD2.F32 R113, -RZ, R114.reuse.H0_H0 ;  /* 0x20000072ff717230 */ /* 0x100fe40000004100 */
[C---:B------:R-:W-:Y:S01]  /*71d0*/  FMUL R60, R70.reuse, R64 ;  /* 0x00000040463c7220 */ /* 0x040fe20000400000 */
[----:B------:R-:W-:Y:S01]  /*71e0*/  F2FP.F16.E4M3.UNPACK_B R118, R151 ;  /* 0x00000097ff76723e */ /* 0x000fe200020006ff */
[----:B------:R-:W-:Y:S02]  /*71f0*/  HADD2.F32 R114, -RZ, R114.H1_H1 ;  /* 0x30000072ff727230 */ /* 0x000fe40000004100 */
[C---:B------:R-:W-:Y:S01]  /*7200*/  FMUL R61, R70.reuse, R65 ;  /* 0x00000041463d7220 */ /* 0x040fe20000400000 */
[C---:B------:R-:W-:Y:S01]  /*7210*/  FMUL R3, R70.reuse, R6 ;  /* 0x0000000646037220 */ /* 0x040fe20000400000 */
[----:B------:R-:W-:Y:S01]  /*7220*/  F2FP.F16.E4M3.UNPACK_B R120, R151.H1 ;  /* 0x00000097ff78723e */ /* 0x000fe200030006ff */
[--C-:B------:R-:W-:Y:S02]  /*7230*/  HADD2.F32 R117, -RZ, R118.reuse.H0_H0 ;  /* 0x20000076ff757230 */ /* 0x100fe40000004100 */
[C---:B------:R-:W-:Y:S01]  /*7240*/  FMUL R7, R70.reuse, R7 ;  /* 0x0000000746077220 */ /* 0x040fe20000400000 */
[C---:B------:R-:W-:Y:S01]  /*7250*/  FFMA R3, R73.reuse, R74, R3 ;  /* 0x0000004a49037223 */ /* 0x040fe20000000003 */
[----:B------:R-:W-:Y:S01]  /*7260*/  F2FP.F16.E4M3.UNPACK_B R122, R152 ;  /* 0x00000098ff7a723e */ /* 0x000fe200020006ff */
[----:B------:R-:W-:Y:S02]  /*7270*/  HADD2.F32 R118, -RZ, R118.H1_H1 ;  /* 0x30000076ff767230 */ /* 0x000fe40000004100 */
[C---:B------:R-:W-:Y:S01]  /*7280*/  FFMA R7, R73.reuse, R76, R7 ;  /* 0x0000004c49077223 */ /* 0x040fe20000000007 */
[C---:B------:R-:W-:Y:S01]  /*7290*/  FFMA R4, R73.reuse, R77, R4 ;  /* 0x0000004d49047223 */ /* 0x040fe20000000004 */
[----:B------:R-:W-:Y:S01]  /*72a0*/  F2FP.F16.E4M3.UNPACK_B R124, R152.H1 ;  /* 0x00000098ff7c723e */ /* 0x000fe200030006ff */
[----:B------:R-:W-:Y:S01]  /*72b0*/  FFMA R5, R73, R78, R5 ;  /* 0x0000004e49057223 */ /* 0x000fe20000000005 */
[--C-:B------:R-:W-:Y:S01]  /*72c0*/  HADD2.F32 R121, -RZ, R122.reuse.H0_H0 ;  /* 0x2000007aff797230 */ /* 0x100fe20000004100 */
[----:B------:R-:W-:Y:S01]  /*72d0*/  F2FP.SATFINITE.E4M3.F32.PACK_AB_MERGE_C R179, R7, R3, RZ ;  /* 0x0000000307b3723e */ /* 0x000fe200048070ff */
[----:B------:R-:W-:Y:S02]  /*72e0*/  HADD2.F32 R122, -RZ, R122.H1_H1 ;  /* 0x3000007aff7a7230 */ /* 0x000fe40000004100 */
[C---:B------:R-:W-:Y:S01]  /*72f0*/  FMUL R6, R70.reuse, R10 ;  /* 0x0000000a46067220 */ /* 0x040fe20000400000 */
[----:B------:R-:W-:Y:S01]  /*7300*/  FMUL R11, R70, R11 ;  /* 0x0000000b460b7220 */ /* 0x000fe20000400000 */
[--C-:B------:R-:W-:Y:S01]  /*7310*/  HADD2.F32 R83, -RZ, R84.reuse.H0_H0 ;  /* 0x20000054ff537230 */ /* 0x100fe20000004100 */
[----:B------:R-:W-:Y:S01]  /*7320*/  F2FP.SATFINITE.E4M3.F32.PACK_AB_MERGE_C R184, R2, R0, R179 ;  /* 0x0000000002b8723e */ /* 0x000fe200048070b3 */
[----:B------:R-:W-:Y:S01]  /*7330*/  FFMA R6, R73, R79, R6 ;  /* 0x0000004f49067223 */ /* 0x000fe20000000006 */
[----:B------:R-:W-:Y:S01]  /*7340*/  IADD3 R179, PT, PT, R175, R188, RZ ;  /* 0x000000bcafb37210 */ /* 0x000fe20007ffe0ff */
[C---:B------:R-:W-:Y:S01]  /*7350*/  FFMA R11, R73.reuse, R80, R11 ;  /* 0x00000050490b7223 */ /* 0x040fe2000000000b */
[C---:B------:R-:W-:Y:S01]  /*7360*/  FFMA R8, R73.reuse, R81, R8 ;  /* 0x0000005149087223 */ /* 0x040fe20000000008 */
[----:B------:R-:W-:Y:S01]  /*7370*/  FFMA R9, R73, R82, R9 ;  /* 0x0000005249097223 */ /* 0x000fe20000000009 */
[----:B------:R-:W-:Y:S01]  /*7380*/  IADD3 R180, PT, PT, R190, R179, RZ ;  /* 0x000000b3beb47210 */ /* 0x000fe20007ffe0ff */
[----:B------:R-:W-:Y:S01]  /*7390*/  HADD2.F32 R84, -RZ, R84.H1_H1 ;  /* 0x30000054ff547230 */ /* 0x000fe20000004100 */
[----:B------:R-:W-:Y:S01]  /*73a0*/  F2FP.SATFINITE.E4M3.F32.PACK_AB_MERGE_C R185, R11, R6, RZ ;  /* 0x000000060bb9723e */ /* 0x000fe200048070ff */
[C---:B------:R-:W-:Y:S01]  /*73b0*/  FMUL R10, R70.reuse, R14 ;  /* 0x0000000e460a7220 */ /* 0x040fe20000400000 */
[C---:B------:R-:W-:Y:S01]  /*73c0*/  FMUL R15, R70.reuse, R15 ;  /* 0x0000000f460f7220 */ /* 0x040fe20000400000 */
[--C-:B------:R-:W-:Y:S01]  /*73d0*/  HADD2.F32 R87, -RZ, R88.reuse.H0_H0 ;  /* 0x20000058ff577230 */ /* 0x100fe20000004100 */
[----:B------:R-:W-:Y:S01]  /*73e0*/  F2FP.SATFINITE.E4M3.F32.PACK_AB_MERGE_C R185, R5, R4, R185 ;  /* 0x0000000405b9723e */ /* 0x000fe200048070b9 */
[C---:B------:R-:W-:Y:S01]  /*73f0*/  FFMA R10, R73.reuse, R83, R10 ;  /* 0x00000053490a7223 */ /* 0x040fe2000000000a */
[C---:B------:R-:W-:Y:S01]  /*7400*/  FFMA R15, R73.reuse, R84, R15 ;  /* 0x00000054490f7223 */ /* 0x040fe2000000000f */
[C---:B------:R-:W-:Y:S01]  /*7410*/  FFMA R12, R73.reuse, R85, R12 ;  /* 0x00000055490c7223 */ /* 0x040fe2000000000c */
[----:B------:R-:W-:Y:S01]  /*7420*/  FFMA R13, R73, R86, R13 ;  /* 0x00000056490d7223 */ /* 0x000fe2000000000d */
[----:B------:R-:W-:Y:S02]  /*7430*/  HADD2.F32 R88, -RZ, R88.H1_H1 ;  /* 0x30000058ff587230 */ /* 0x000fe40000004100 */
[C---:B------:R-:W-:Y:S01]  /*7440*/  FMUL R14, R70.reuse, R18 ;  /* 0x00000012460e7220 */ /* 0x040fe20000400000 */
[----:B------:R-:W-:Y:S01]  /*7450*/  F2FP.F16.E4M3.UNPACK_B R126, R153 ;  /* 0x00000099ff7e723e */ /* 0x000fe200020006ff */
[C---:B------:R-:W-:Y:S01]  /*7460*/  FMUL R19, R70.reuse, R19 ;  /* 0x0000001346137220 */ /* 0x040fe20000400000 */
[----:B------:R-:W-:Y:S01]  /*7470*/  HADD2.F32 R91, -RZ, R92.H0_H0 ;  /* 0x2000005cff5b7230 */ /* 0x000fe20000004100 */
[----:B------:R-:W-:Y:S01]  /*7480*/  F2FP.SATFINITE.E4M3.F32.PACK_AB_MERGE_C R186, R15, R10, RZ ;  /* 0x0000000a0fba723e */ /* 0x000fe200048070ff */
[C---:B------:R-:W-:Y:S01]  /*7490*/  FFMA R14, R73.reuse, R87, R14 ;  /* 0x00000057490e7223 */ /* 0x040fe2000000000e */
[C---:B------:R-:W-:Y:S01]  /*74a0*/  FFMA R19, R73.reuse, R88, R19 ;  /* 0x0000005849137223 */ /* 0x040fe20000000013 */
[C---:B------:R-:W-:Y:S01]  /*74b0*/  FFMA R16, R73.reuse, R89, R16 ;  /* 0x0000005949107223 */ /* 0x040fe20000000010 */
[----:B------:R-:W-:Y:S01]  /*74c0*/  F2FP.F16.E4M3.UNPACK_B R128, R153.H1 ;  /* 0x00000099ff80723e */ /* 0x000fe200030006ff */
[----:B------:R-:W-:Y:S01]  /*74d0*/  FFMA R17, R73, R90, R17 ;  /* 0x0000005a49117223 */ /* 0x000fe20000000011 */
[----:B------:R-:W-:Y:S01]  /*74e0*/  F2FP.SATFINITE.E4M3.F32.PACK_AB_MERGE_C R186, R9, R8, R186 ;  /* 0x0000000809ba723e */ /* 0x000fe200048070ba */
[--C-:B------:R-:W-:Y:S01]  /*74f0*/  HADD2.F32 R125, -RZ, R126.reuse.H0_H0 ;  /* 0x2000007eff7d7230 */ /* 0x100fe20000004100 */
[----:B------:R-:W-:Y:S01]  /*7500*/  F2FP.SATFINITE.E4M3.F32.PACK_AB_MERGE_C R187, R19, R14, RZ ;  /* 0x0000000e13bb723e */ /* 0x000fe200048070ff */
[----:B------:R-:W-:Y:S02]  /*7510*/  HADD2.F32 R126, -RZ, R126.H1_H1 ;  /* 0x3000007eff7e7230 */ /* 0x000fe40000004100 */
[C---:B------:R-:W-:Y:S01]  /*7520*/  FMUL R18, R70.reuse, R22 ;  /* 0x0000001646127220 */ /* 0x040fe20000400000 */
[----:B------:R-:W-:Y:S01]  /*7530*/  HADD2.F32 R92, -RZ, R92.H1_H1 ;  /* 0x3000005cff5c7230 */ /* 0x000fe20000004100 */
[----:B------:R-:W-:Y:S01]  /*7540*/  F2FP.SATFINITE.E4M3.F32.PACK_AB_MERGE_C R187, R13, R12, R187 ;  /* 0x0000000c0dbb723e */ /* 0x000fe200048070bb */
[C---:B------:R-:W-:Y:S01]  /*7550*/  FMUL R23, R70.reuse, R23 ;  /* 0x0000001746177220 */ /* 0x040fe20000400000 */
[--C-:B------:R-:W-:Y:S02]  /*7560*/  HADD2.F32 R95, -RZ, R96.reuse.H0_H0 ;  /* 0x20000060ff5f7230 */ /* 0x100fe40000004100 */
[C---:B------:R-:W-:Y:S01]  /*7570*/  FFMA R18, R73.reuse, R91, R18 ;  /* 0x0000005b49127223 */ /* 0x040fe20000000012 */
[----:B------:R-:W-:Y:S01]  /*7580*/  HADD2.F32 R96, -RZ, R96.H1_H1 ;  /* 0x30000060ff607230 */ /* 0x000fe20000004100 */
[----:B------:R1:W-:Y:S01]  /*7590*/  STS.128 [R137+UR44+0x8200], R184 ;  /* 0x008200b889007988 */ /* 0x0003e20008000c2c */
[C---:B------:R-:W-:Y:S01]  /*75a0*/  FFMA R23, R73.reuse, R92, R23 ;  /* 0x0000005c49177223 */ /* 0x040fe20000000017 */
[C---:B------:R-:W-:Y:S01]  /*75b0*/  FFMA R20, R73.reuse, R93, R20 ;  /* 0x0000005d49147223 */ /* 0x040fe20000000014 */
[----:B------:R-:W-:Y:S01]  /*75c0*/  FFMA R21, R73, R94, R21 ;  /* 0x0000005e49157223 */ /* 0x000fe20000000015 */
        /* <DEDUP_REMOVED lines=20> */
[----:B------:R-:W-:Y:S02]  /*7710*/  HADD2.F32 R104, -RZ, R104.H1_H1 ;  /* 0x30000068ff687230 */ /* 0x000fe40000004100 */
        /* <DEDUP_REMOVED lines=24> */
[----:B------:R1:W-:Y:S01]  /*78a0*/  STS.128 [R179+0x8010], R196 ;  /* 0x008010c4b3007388 */ /* 0x0003e20000000c00 */
[C---:B------:R-:W-:Y:S01]  /*78b0*/  FFMA R39, R73.reuse, R108, R39 ;  /* 0x0000006c49277223 */ /* 0x040fe20000000027 */
[C---:B------:R-:W-:Y:S01]  /*78c0*/  FFMA R36, R73.reuse, R109, R36 ;  /* 0x0000006d49247223 */ /* 0x040fe20000000024 */
[----:B------:R-:W-:Y:S01]  /*78d0*/  FFMA R37, R73, R110, R37 ;  /* 0x0000006e49257223 */ /* 0x000fe20000000025 */
[----:B------:R-:W-:Y:S01]  /*78e0*/  FMUL R38, R70, R42 ;  /* 0x0000002a46267220 */ /* 0x000fe20000400000 */
[----:B------:R-:W-:Y:S01]  /*78f0*/  ISETP.NE.AND P0, PT, R178, RZ, PT ;  /* 0x000000ffb200720c */ /* 0x000fe20003f05270 */
[C---:B------:R-:W-:Y:S01]  /*7900*/  FMUL R43, R70.reuse, R43 ;  /* 0x0000002b462b7220 */ /* 0x040fe20000400000 */
[--C-:B------:R-:W-:Y:S01]  /*7910*/  HADD2.F32 R115, -RZ, R116.reuse.H0_H0 ;  /* 0x20000074ff737230 */ /* 0x100fe20000004100 */
[----:B------:R-:W-:Y:S01]  /*7920*/  F2FP.SATFINITE.E4M3.F32.PACK_AB_MERGE_C R200, R39, R34, RZ ;  /* 0x0000002227c8723e */ /* 0x000fe200048070ff */
[C---:B------:R-:W-:Y:S01]  /*7930*/  FFMA R38, R73.reuse, R111, R38 ;  /* 0x0000006f49267223 */ /* 0x040fe20000000026 */
[C---:B------:R-:W-:Y:S01]  /*7940*/  FFMA R43, R73.reuse, R112, R43 ;  /* 0x00000070492b7223 */ /* 0x040fe2000000002b */
[----:B------:R-:W-:Y:S01]  /*7950*/  FFMA R40, R73, R113, R40 ;  /* 0x0000007149287223 */ /* 0x000fe20000000028 */
[----:B------:R-:W-:Y:S01]  /*7960*/  F2FP.SATFINITE.E4M3.F32.PACK_AB_MERGE_C R200, R33, R32, R200 ;  /* 0x0000002021c8723e */ /* 0x000fe200048070c8 */
[----:B------:R-:W-:Y:S01]  /*7970*/  FFMA R41, R73, R114, R41 ;  /* 0x0000007249297223 */ /* 0x000fe20000000029 */
        /* <DEDUP_REMOVED lines=8> */
[----:B------:R-:W-:Y:S01]  /*7a00*/  FFMA R44, R73, R117, R44 ;  /* 0x00000075492c7223 */ /* 0x000fe2000000002c */
[----:B------:R-:W-:Y:S01]  /*7a10*/  ISETP.NE.AND P6, PT, R189, RZ, PT ;  /* 0x000000ffbd00720c */ /* 0x000fe20003fc5270 */
[----:B------:R-:W-:Y:S01]  /*7a20*/  FFMA R45, R73, R118, R45 ;  /* 0x00000076492d7223 */ /* 0x000fe2000000002d */
[----:B------:R-:W-:Y:S01]  /*7a30*/  HADD2.F32 R120, -RZ, R120.H1_H1 ;  /* 0x30000078ff787230 */ /* 0x000fe20000004100 */
[----:B------:R-:W-:Y:S01]  /*7a40*/  F2FP.SATFINITE.E4M3.F32.PACK_AB_MERGE_C R202, R47, R42, RZ ;  /* 0x0000002a2fca723e */ /* 0x000fe200048070ff */
[C---:B------:R-:W-:Y:S01]  /*7a50*/  FMUL R46, R70.reuse, R50 ;  /* 0x00000032462e7220 */ /* 0x040fe20000400000 */
[C---:B------:R-:W-:Y:S01]  /*7a60*/  FMUL R51, R70.reuse, R51 ;  /* 0x0000003346337220 */ /* 0x040fe20000400000 */
[--C-:B------:R-:W-:Y:S02]  /*7a70*/  HADD2.F32 R123, -RZ, R124.reuse.H0_H0 ;  /* 0x2000007cff7b7230 */ /* 0x100fe40000004100 */
[C---:B------:R-:W-:Y:S01]  /*7a80*/  FMUL R50, R70.reuse, R54 ;  /* 0x0000003646327220 */ /* 0x040fe20000400000 */
[C---:B------:R-:W-:Y:S01]  /*7a90*/  FFMA R46, R73.reuse, R119, R46 ;  /* 0x00000077492e7223 */ /* 0x040fe2000000002e */
[----:B------:R-:W-:Y:S02]  /*7aa0*/  HADD2.F32 R124, -RZ, R124.H1_H1 ;  /* 0x3000007cff7c7230 */ /* 0x000fe40000004100 */
[C---:B------:R-:W-:Y:S01]  /*7ab0*/  FFMA R51, R73.reuse, R120, R51 ;  /* 0x0000007849337223 */ /* 0x040fe20000000033 */
[C---:B------:R-:W-:Y:S01]  /*7ac0*/  FMUL R55, R70.reuse, R55 ;  /* 0x0000003746377220 */ /* 0x040fe20000400000 */
[C---:B------:R-:W-:Y:S01]  /*7ad0*/  FFMA R48, R73.reuse, R121, R48 ;  /* 0x0000007949307223 */ /* 0x040fe20000000030 */
[C---:B------:R-:W-:Y:S01]  /*7ae0*/  FFMA R49, R73.reuse, R122, R49 ;  /* 0x0000007a49317223 */ /* 0x040fe20000000031 */
[--C-:B------:R-:W-:Y:S02]  /*7af0*/  HADD2.F32 R127, -RZ, R128.reuse.H0_H0 ;  /* 0x20000080ff7f7230 */ /* 0x100fe40000004100 */
[C---:B------:R-:W-:Y:S01]  /*7b00*/  FFMA R50, R73.reuse, R123, R50 ;  /* 0x0000007b49327223 */ /* 0x040fe20000000032 */
[----:B------:R-:W-:Y:S02]  /*7b10*/  HADD2.F32 R128, -RZ, R128.H1_H1 ;  /* 0x30000080ff807230 */ /* 0x000fe40000004100 */
[C---:B------:R-:W-:Y:S01]  /*7b20*/  FMUL R54, R70.reuse, R58 ;  /* 0x0000003a46367220 */ /* 0x040fe20000400000 */
        /* <DEDUP_REMOVED lines=16> */
[----:B------:R-:W-:Y:S01]  /*7c30*/  FFMA R63, R73, R132, R63 ;  /* 0x00000084493f7223 */ /* 0x000fe2000000003f */
[----:B------:R-:W-:Y:S01]  /*7c40*/  FMUL R67, R70, R67 ;  /* 0x0000004346437220 */ /* 0x000fe20000400000 */
[----:B------:R-:W-:Y:S01]  /*7c50*/  F2FP.SATFINITE.E4M3.F32.PACK_AB_MERGE_C R203, R51, R46, RZ ;  /* 0x0000002e33cb723e */ /* 0x000fe200048070ff */
[C---:B------:R-:W-:Y:S01]  /*7c60*/  FFMA R60, R73.reuse, R133, R60 ;  /* 0x00000085493c7223 */ /* 0x040fe2000000003c */
[C---:B------:R-:W-:Y:S01]  /*7c70*/  FFMA R61, R73.reuse, R134, R61 ;  /* 0x00000086493d7223 */ /* 0x040fe2000000003d */
[C---:B------:R-:W-:Y:S01]  /*7c80*/  FFMA R62, R73.reuse, R135, R62 ;  /* 0x00000087493e7223 */ /* 0x040fe2000000003e */
[----:B------:R-:W-:Y:S01]  /*7c90*/  FFMA R67, R73, R136, R67 ;  /* 0x0000008849437223 */ /* 0x000fe20000000043 */
[----:B------:R-:W-:Y:S02]  /*7ca0*/  F2FP.SATFINITE.E4M3.F32.PACK_AB_MERGE_C R202, R41, R40, R202 ;  /* 0x0000002829ca723e */ /* 0x000fe400048070ca */
[----:B------:R-:W-:Y:S02]  /*7cb0*/  F2FP.SATFINITE.E4M3.F32.PACK_AB_MERGE_C R203, R45, R44, R203 ;  /* 0x0000002c2dcb723e */ /* 0x000fe400048070cb */
[----:B------:R-:W-:Y:S02]  /*7cc0*/  F2FP.SATFINITE.E4M3.F32.PACK_AB_MERGE_C R204, R55, R50, RZ ;  /* 0x0000003237cc723e */ /* 0x000fe400048070ff */
[----:B------:R-:W-:Y:S01]  /*7cd0*/  F2FP.SATFINITE.E4M3.F32.PACK_AB_MERGE_C R205, R59, R54, RZ ;  /* 0x000000363bcd723e */ /* 0x000fe200048070ff */
[----:B------:R1:W-:Y:S01]  /*7ce0*/  STS.128 [R181+0x8020], R200 ;  /* 0x008020c8b5007388 */ /* 0x0003e20000000c00 */
[----:B------:R-:W-:Y:S02]  /*7cf0*/  F2FP.SATFINITE.E4M3.F32.PACK_AB_MERGE_C R206, R63, R58, RZ ;  /* 0x0000003a3fce723e */ /* 0x000fe400048070ff */
[----:B------:R-:W-:Y:S02]  /*7d00*/  F2FP.SATFINITE.E4M3.F32.PACK_AB_MERGE_C R207, R67, R62, RZ ;  /* 0x0000003e43cf723e */ /* 0x000fe400048070ff */
[----:B------:R-:W-:Y:S02]  /*7d10*/  F2FP.SATFINITE.E4M3.F32.PACK_AB_MERGE_C R204, R49, R48, R204 ;  /* 0x0000003031cc723e */ /* 0x000fe400048070cc */
[----:B------:R-:W-:Y:S02]  /*7d20*/  F2FP.SATFINITE.E4M3.F32.PACK_AB_MERGE_C R205, R53, R52, R205 ;  /* 0x0000003435cd723e */ /* 0x000fe400048070cd */
[----:B------:R-:W-:Y:S02]  /*7d30*/  F2FP.SATFINITE.E4M3.F32.PACK_AB_MERGE_C R206, R57, R56, R206 ;  /* 0x0000003839ce723e */ /* 0x000fe400048070ce */
[----:B------:R-:W-:Y:S02]  /*7d40*/  F2FP.SATFINITE.E4M3.F32.PACK_AB_MERGE_C R207, R61, R60, R207 ;  /* 0x0000003c3dcf723e */ /* 0x000fe400048070cf */
[----:B------:R-:W-:Y:S02]  /*7d50*/  LEA R191, R170, UR44, 0x3 ;  /* 0x0000002caabf7c11 */ /* 0x000fe4000f8e18ff */
[----:B------:R-:W-:Y:S01]  /*7d60*/  @P6 SHF.L.U32 R194, R169, 0x1f, RZ ;  /* 0x0000001fa9c26819 */ /* 0x000fe200000006ff */
[----:B------:R1:W-:Y:S01]  /*7d70*/  STS.128 [R180+0x8010], R204 ;  /* 0x008010ccb4007388 */ /* 0x0003e20000000c00 */
[----:B------:R-:W-:Y:S01]  /*7d80*/  @!PT LDS RZ, [RZ] ;  /* 0x00000000fffff984 */ /* 0x000fe20000000800 */
[----:B------:R-:W-:Y:S01]  /*7d90*/  @!PT LDS RZ, [RZ] ;  /* 0x00000000fffff984 */ /* 0x000fe20000000800 */
[----:B------:R-:W-:Y:S01]  /*7da0*/  @!PT LDS RZ, [RZ] ;  /* 0x00000000fffff984 */ /* 0x000fe20000000800 */
[----:B------:R-:W-:Y:S01]  /*7db0*/  @!PT LDS RZ, [RZ] ;  /* 0x00000000fffff984 */ /* 0x000fe20000000800 */
[----:B------:R2:W-:Y:S07]  /*7dc0*/  MEMBAR.ALL.CTA ;  /* 0x0000000000007992 */ /* 0x0005ee0000008000 */
[----:B--2---:R-:W2:Y:S02]  /*7dd0*/  FENCE.VIEW.ASYNC.S ;  /* 0x00000000000073c6 */ /* 0x004ea40000000000 */
[----:B--2---:R-:W-:Y:S06]  /*7de0*/  BAR.SYNC.DEFER_BLOCKING 0x1, 0x80 ;  /* 0x0042000000007b1d */ /* 0x004fec0000010000 */
[----:B------:R-:W-:Y:S05]  /*7df0*/  @P0 BRA `(.L_x_124) ;  /* 0x0000000000280947 */ /* 0x000fea0003800000 */
[----:B------:R-:W-:Y:S01]  /*7e00*/  UIADD3 UR4, UPT, UPT, UR44, 0x8200, URZ ;  /* 0x000082002c047890 */ /* 0x000fe2000fffe0ff */
[----:B------:R-:W-:Y:S05]  /*7e10*/  UMOV UR51, UR36 ;  /* 0x0000002400337c82 */ /* 0x000fea0008000000 */
[----:B------:R-:W-:Y:S01]  /*7e20*/  MOV R177, UR4 ;  /* 0x0000000400b17c02 */ /* 0x000fe20008000f00 */
[----:B------:R-:W-:Y:S03]  /*7e30*/  UIADD3 UR4, UP0, UPT, UR62, 0x680, URZ ;  /* 0x000006803e047890 */ /* 0x000fe6000ff1e0ff */
[----:B------:R-:W-:Y:S01]  /*7e40*/  R2UR UR48, R177 ;  /* 0x00000000b13072ca */ /* 0x000fe200000e0000 */
[----:B------:R-:W-:Y:S11]  /*7e50*/  UIADD3.X UR5, UPT, UPT, URZ, UR63, URZ, UP0, !UPT ;  /* 0x0000003fff057290 */ /* 0x000ff600087fe4ff */
[----:B------:R-:W-:Y:S01]  /*7e60*/  @!UPT UIADD3 URZ, UPT, UPT, URZ, URZ, URZ ;  /* 0x000000fffffff290 */ /* 0x000fe2000fffe0ff */
[----:B------:R2:W-:Y:S01]  /*7e70*/  UTMASTG.3D [UR48], [UR4] ;  /* 0x00000030040073b5 */ /* 0x0005e20008010000 */
[----:B------:R0:W-:Y:S01]  /*7e80*/  UTMACMDFLUSH ;  /* 0x00000000000079b7 */ /* 0x0001e20000000000 */
[----:B--2---:R-:W-:Y:S04]  /*7e90*/  DEPBAR.LE SB0, 0x1 ;  /* 0x000080400000791a */ /* 0x004fe80000000000 */
.L_x_124:
[----:B------:R-:W-:Y:S05]  /*7ea0*/  BSYNC.RECONVERGENT B0 ;  /* 0x0000000000007941 */ /* 0x000fea0003800200 */
.L_x_123:
[----:B------:R-:W-:Y:S06]  /*7eb0*/  BAR.SYNC.DEFER_BLOCKING 0x1, 0x80 ;  /* 0x0042000000007b1d */ /* 0x000fec0000010000 */
[----:B------:R-:W2:Y:S01]  /*7ec0*/  @P6 SYNCS.PHASECHK.TRANS64.TRYWAIT P0, [R191+URZ+0xb0], R194 ;  /* 0x0000b0c2bf0065a7 */ /* 0x000ea200080011ff */
[----:B------:R-:W-:Y:S01]  /*7ed0*/  BSSY B1, `(.L_x_125) ;  /* 0x0000023000017945 */ /* 0x000fe20003800000 */
[----:B--2---:R-:W-:Y:S03]  /*7ee0*/  @P6 SEL R182, RZ, 0x1, !P0 ;  /* 0x00000001ffb66807 */ /* 0x004fe60004000000 */
[----:B------:R-:W-:Y:S05]  /*7ef0*/  @!P6 BRA `(.L_x_126) ;  /* 0x000000000080e947 */ /* 0x000fea0003800000 */
[----:B------:R-:W-:Y:S01]  /*7f00*/  ISETP.NE.AND P1, PT, R183, RZ, PT ;  /* 0x000000ffb700720c */ /* 0x000fe20003f25270 */
[----:B------:R-:W-:Y:S01]  /*7f10*/  BSSY B0, `(.L_x_127) ;  /* 0x000000a000007945 */ /* 0x000fe20003800000 */
[----:B------:R-:W-:Y:S11]  /*7f20*/  ISETP.NE.AND P0, PT, R182, RZ, PT ;  /* 0x000000ffb600720c */ /* 0x000ff60003f05270 */
[----:B------:R-:W-:Y:S04]  /*7f30*/  @P1 IMAD R3, R170, 0x2000, R175 ;  /* 0x00002000aa031824 */ /* 0x000fe800078e02af */
[C---:B------:R-:W-:Y:S01]  /*7f40*/  @P1 IMAD.IADD R5, R3.reuse, 0x1, R188 ;  /* 0x0000000103051824 */ /* 0x040fe200078e02bc */
[----:B------:R-:W-:Y:S03]  /*7f50*/  @P1 IADD3 R4, PT, PT, R3, R192, RZ ;  /* 0x000000c003041210 */ /* 0x000fe60007ffe0ff */
[----:B------:R-:W-:Y:S01]  /*7f60*/  @P1 IMAD.IADD R2, R190, 0x1, R5 ;  /* 0x00000001be021824 */ /* 0x000fe200078e0205 */
[----:B------:R-:W-:Y:S06]  /*7f70*/  @P0 BRA `(.L_x_128) ;  /* 0x00000000000c0947 */ /* 0x000fec0003800000 */
[----:B------:R-:W-:Y:S04]  /*7f80*/  SHF.L.U32 R0, R169, 0x1f, RZ ;  /* 0x0000001fa9007819 */ /* 0x000fe800000006ff */
[----:B------:R-:W2:Y:S02]  /*7f90*/  SYNCS.PHASECHK.TRANS64.TRYWAIT P0, [R191+URZ+0xb0], R0 ;  /* 0x0000b000bf0075a7 */ /* 0x000ea400080011ff */
[----:B--2---:R-:W-:Y:S05]  /*7fa0*/  @!P0 BRA `(.L_x_129) ;  /* 0x0000004c00c88947 */ /* 0x004fea0003800000 */
.L_x_128:
[----:B------:R-:W-:Y:S05]  /*7fb0*/  BSYNC B0 ;  /* 0x0000000000007941 */ /* 0x000fea0003800000 */
.L_x_127:
[----:B------:R-:W-:Y:S01]  /*7fc0*/  ISETP.NE.AND P0, PT, R183, RZ, PT ;  /* 0x000000ffb700720c */ /* 0x000fe20003f05270 */
[----:B--2---:R-:W-:Y:S02]  /*7fd0*/  VIADD R191, R191, 0xd0 ;  /* 0x000000d0bfbf7836 */ /* 0x004fe40000000000 */
[----:B------:R-:W-:Y:S02]  /*7fe0*/  IMAD.U32 R0, RZ, RZ, UR45 ;  /* 0x0000002dff007e24 */ /* 0x000fe4000f8e00ff */
[----:B------:R-:W-:Y:S03]  /*7ff0*/  VIADD R170, R170, 0x1 ;  /* 0x00000001aaaa7836 */ /* 0x000fe60000000000 */
[----:B------:R-:W-:Y:S05]  /*8000*/  PRMT R0, R0, 0x654, R191 ;  /* 0x0000065400007816 */ /* 0x000fea00000000bf */
[----:B------:R2:W3:Y:S04]  /*8010*/  @P0 LDS.128 R140, [R3] ;  /* 0x00000000038c0984 */ /* 0x0004e80000000c00 */
[----:B------:R2:W4:Y:S04]  /*8020*/  @P0 LDS.128 R148, [R4+0x20] ;  /* 0x0000200004940984 */ /* 0x0005280000000c00 */
        /* <DEDUP_REMOVED lines=12> */
[----:B--234-:R-:W-:Y:S02]  /*80f0*/  LOP3.LUT R169, R169, R0, RZ, 0x3c, !PT ;  /* 0x00000000a9a97212 */ /* 0x01cfe400078e3cff */
.L_x_126:
[----:B------:R-:W-:Y:S05]  /*8100*/  BSYNC B1 ;  /* 0x0000000000017941 */ /* 0x000fea0003800000 */
.L_x_125:
[----:B------:R-:W-:Y:S01]  /*8110*/  VIADD R0, R71, 0x40 ;  /* 0x0000004047007836 */ /* 0x000fe20000000000 */
[----:B------:R-:W-:Y:S04]  /*8120*/  BSSY.RECONVERGENT B6, `(.L_x_130) ;  /* 0x0000015000067945 */ /* 0x000fe80003800200 */
[----:B------:R-:W-:Y:S04]  /*8130*/  SHF.R.U32.HI R0, RZ, 0x15, R0 ;  /* 0x00000015ff007819 */ /* 0x000fe80000011600 */
[----:B------:R-:W-:Y:S11]  /*8140*/  LOP3.LUT P0, RZ, R0, 0x3, R163, 0x48, !PT ;  /* 0x0000000300ff7812 */ /* 0x000ff600078048a3 */
[----:B------:R-:W-:Y:S02]  /*8150*/  @!UPT UIADD3 URZ, UPT, UPT, URZ, URZ, URZ ;  /* 0x000000fffffff290 */ /* 0x000fe4000fffe0ff */
        /* <DEDUP_REMOVED lines=8> */
[----:B------:R-:W5:Y:S01]  /*81e0*/  LDCU.64 UR4, c[0x4][0x18] ;  /* 0x01000300ff0477ac */ /* 0x000f620008000a00 */
[----:B--2---:R-:W-:Y:S01]  /*81f0*/  MOV R5, UR9 ;  /* 0x0000000900057c02 */ /* 0x004fe20008000f00 */
[----:B------:R-:W-:Y:S01]  /*8200*/  IMAD.U32 R4, RZ, RZ, UR8 ;  /* 0x00000008ff047e24 */ /* 0x000fe2000f8e00ff */
[----:B---3--:R-:W-:Y:S01]  /*8210*/  MOV R7, UR7 ;  /* 0x0000000700077c02 */ /* 0x008fe20008000f00 */
[----:B------:R-:W-:Y:S01]  /*8220*/  IMAD.U32 R6, RZ, RZ, UR6 ;  /* 0x00000006ff067e24 */ /* 0x000fe2000f8e00ff */
[----:B-----5:R-:W-:Y:S01]  /*8230*/  MOV R11, UR5 ;  /* 0x00000005000b7c02 */ /* 0x020fe20008000f00 */
[----:B------:R-:W-:Y:S02]  /*8240*/  IMAD.U32 R10, RZ, RZ, UR4 ;  /* 0x00000004ff0a7e24 */ /* 0x000fe4000f8e00ff */
[----:B------:R-:W-:Y:S07]  /*8250*/  LEPC R20, `(.L_x_131) ;  /* 0x000000001014794e */ /* 0x000fee0000000000 */
[----:B-1--4-:R-:W-:Y:S05]  /*8260*/  CALL.ABS.NOINC R2 ;  /* 0x0000000002007343 */ /* 0x012fea0003c00000 */
.L_x_131:
[----:B------:R-:W-:Y:S05]  /*8270*/  BSYNC.RECONVERGENT B6 ;  /* 0x0000000000067941 */ /* 0x000fea0003800200 */
.L_x_130:
[----:B------:R-:W-:Y:S01]  /*8280*/  F2FP.F16.E4M3.UNPACK_B R4, R141 ;  /* 0x0000008dff04723e */ /* 0x000fe200020006ff */
[----:B------:R-:W-:Y:S05]  /*8290*/  WARPSYNC.ALL ;  /* 0x0000000000007948 */ /* 0x000fea0003800000 */
[----:B------:R-:W-:Y:S01]  /*82a0*/  R2UR UR4, R71 ;  /* 0x00000000470472ca */ /* 0x000fe200000e0000 */
[--C-:B------:R-:W-:Y:S01]  /*82b0*/  HADD2.F32 R78, -RZ, R4.reuse.H0_H0 ;  /* 0x20000004ff4e7230 */ /* 0x100fe20000004100 */
[-C--:B------:R-:W-:Y:S01]  /*82c0*/  F2FP.F16.E4M3.UNPACK_B R0, R140.reuse ;  /* 0x0000008cff00723e */ /* 0x080fe200020006ff */
[----:B------:R-:W-:Y:S01]  /*82d0*/  HADD2.F32 R75, -RZ, R4.H1_H1 ;  /* 0x30000004ff4b7230 */ /* 0x000fe20000004100 */
[----:B------:R-:W-:Y:S01]  /*82e0*/  F2FP.F16.E4M3.UNPACK_B R4, R143 ;  /* 0x0000008fff04723e */ /* 0x000fe200020006ff */
[----:B------:R-:W-:Y:S01]  /*82f0*/  BSSY.RECONVERGENT B0, `(.L_x_132) ;  /* 0x0000116000007945 */ /* 0x000fe20003800200 */
[----:B------:R-:W-:Y:S01]  /*8300*/  F2FP.F16.E4M3.UNPACK_B R3, R140.H1 ;  /* 0x0000008cff03723e */ /* 0x000fe200030006ff */
[--C-:B------:R-:W-:Y:S01]  /*8310*/  HADD2.F32 R2, -RZ, R0.reuse.H0_H0 ;  /* 0x20000000ff027230 */ /* 0x100fe20000004100 */
[----:B-1----:R-:W-:Y:S01]  /*8320*/  F2FP.F16.E4M3.UNPACK_B R127, R154 ;  /* 0x0000009aff7f723e */ /* 0x002fe200020006ff */
[----:B------:R-:W-:Y:S01]  /*8330*/  HADD2.F32 R72, -RZ, R0.H1_H1 ;  /* 0x30000000ff487230 */ /* 0x000fe20000004100 */
[----:B------:R-:W-:Y:S01]  /*8340*/  F2FP.F16.E4M3.UNPACK_B R0, R141.H1 ;  /* 0x0000008dff00723e */ /* 0x000fe200030006ff */
[--C-:B------:R-:W-:Y:S01]  /*8350*/  HADD2.F32 R74, -RZ, R3.reuse.H0_H0 ;  /* 0x20000003ff4a7230 */ /* 0x100fe20000004100 */
[----:B------:R-:W-:Y:S01]  /*8360*/  F2FP.F16.E4M3.UNPACK_B R117, R151.H1 ;  /* 0x00000097ff75723e */ /* 0x000fe200030006ff */
[----:B------:R-:W-:Y:S01]  /*8370*/  HADD2.F32 R76, -RZ, R3.H1_H1 ;  /* 0x30000003ff4c7230 */ /* 0x000fe20000004100 */
[-C--:B------:R-:W-:Y:S01]  /*8380*/  F2FP.F16.E4M3.UNPACK_B R3, R142.reuse ;  /* 0x0000008eff03723e */ /* 0x080fe200020006ff */
[--C-:B------:R-:W-:Y:S01]  /*8390*/  HADD2.F32 R80, -RZ, R0.reuse.H0_H0 ;  /* 0x20000000ff507230 */ /* 0x100fe20000004100 */
[----:B------:R-:W-:Y:S01]  /*83a0*/  ISETP.NE.AND P0, PT, R178, RZ, PT ;  /* 0x000000ffb200720c */ /* 0x000fe20003f05270 */
[----:B------:R-:W-:Y:S01]  /*83b0*/  HADD2.F32 R77, -RZ, R0.H1_H1 ;  /* 0x30000000ff4d7230 */ /* 0x000fe20000004100 */
[----:B------:R-:W-:Y:S01]  /*83c0*/  F2FP.F16.E4M3.UNPACK_B R0, R142.H1 ;  /* 0x0000008eff00723e */ /* 0x000fe200030006ff */
[--C-:B------:R-:W-:Y:S01]  /*83d0*/  HADD2.F32 R82, -RZ, R3.reuse.H0_H0 ;  /* 0x20000003ff527230 */ /* 0x100fe20000004100 */
[----:B------:R-:W-:Y:S01]  /*83e0*/  ISETP.NE.AND P6, PT, R189, RZ, PT ;  /* 0x000000ffbd00720c */ /* 0x000fe20003fc5270 */
[----:B------:R-:W-:Y:S01]  /*83f0*/  HADD2.F32 R79, -RZ, R3.H1_H1 ;  /* 0x30000003ff4f7230 */ /* 0x000fe20000004100 */
[----:B------:R-:W-:Y:S01]  /*8400*/  F2FP.F16.E4M3.UNPACK_B R3, R143.H1 ;  /* 0x0000008fff03723e */ /* 0x000fe200030006ff */
[--C-:B------:R-:W-:Y:S02]  /*8410*/  HADD2.F32 R84, -RZ, R0.reuse.H0_H0 ;  /* 0x20000000ff547230 */ /* 0x100fe40000004100 */
[----:B------:R-:W-:Y:S01]  /*8420*/  HADD2.F32 R81, -RZ, R0.H1_H1 ;  /* 0x30000000ff517230 */ /* 0x000fe20000004100 */
[-C--:B------:R-:W-:Y:S01]  /*8430*/  F2FP.F16.E4M3.UNPACK_B R0, R144.reuse ;  /* 0x00000090ff00723e */ /* 0x080fe200020006ff */
[--C-:B------:R-:W-:Y:S02]  /*8440*/  HADD2.F32 R86, -RZ, R4.reuse.H0_H0 ;  /* 0x20000004ff567230 */ /* 0x100fe40000004100 */
[----:B------:R-:W-:Y:S01]  /*8450*/  HADD2.F32 R83, -RZ, R4.H1_H1 ;  /* 0x30000004ff537230 */ /* 0x000fe20000004100 */
[-C--:B------:R-:W-:Y:S01]  /*8460*/  F2FP.F16.E4M3.UNPACK_B R4, R145.reuse ;  /* 0x00000091ff04723e */ /* 0x080fe200020006ff */
[--C-:B------:R-:W-:Y:S02]  /*8470*/  HADD2.F32 R90, -RZ, R0.reuse.H0_H0 ;  /* 0x20000000ff5a7230 */ /* 0x100fe40000004100 */
[----:B------:R-:W-:Y:S01]  /*8480*/  HADD2.F32 R87, -RZ, R0.H1_H1 ;  /* 0x30000000ff577230 */ /* 0x000fe20000004100 */
[----:B------:R-:W-:Y:S01]  /*8490*/  F2FP.F16.E4M3.UNPACK_B R0, R145.H1 ;  /* 0x00000091ff00723e */ /* 0x000fe200030006ff */
[--C-:B------:R-:W-:Y:S02]  /*84a0*/  HADD2.F32 R88, -RZ, R3.reuse.H0_H0 ;  /* 0x20000003ff587230 */ /* 0x100fe40000004100 */
[----:B------:R-:W-:Y:S01]  /*84b0*/  HADD2.F32 R85, -RZ, R3.H1_H1 ;  /* 0x30000003ff557230 */ /* 0x000fe20000004100 */
[----:B------:R-:W-:Y:S01]  /*84c0*/  F2FP.F16.E4M3.UNPACK_B R3, R144.H1 ;  /* 0x00000090ff03723e */ /* 0x000fe200030006ff */
[--C-:B------:R-:W-:Y:S02]  /*84d0*/  HADD2.F32 R96, -RZ, R0.reuse.H0_H0 ;  /* 0x20000000ff607230 */ /* 0x100fe40000004100 */
[----:B------:R-:W-:Y:S01]  /*84e0*/  HADD2.F32 R93, -RZ, R0.H1_H1 ;  /* 0x30000000ff5d7230 */ /* 0x000fe20000004100 */
[-C--:B------:R-:W-:Y:S01]  /*84f0*/  F2FP.F16.E4M3.UNPACK_B R0, R146.reuse.H1 ;  /* 0x00000092ff00723e */ /* 0x080fe200030006ff */
[--C-:B------:R-:W-:Y:S02]  /*8500*/  HADD2.F32 R94, -RZ, R4.reuse.H0_H0 ;  /* 0x20000004ff5e7230 */ /* 0x100fe40000004100 */
[----:B------:R-:W-:Y:S01]  /*8510*/  HADD2.F32 R91, -RZ, R4.H1_H1 ;  /* 0x30000004ff5b7230 */ /* 0x000fe20000004100 */
[----:B------:R-:W-:Y:S01]  /*8520*/  F2FP.F16.E4M3.UNPACK_B R4, R147 ;  /* 0x00000093ff04723e */ /* 0x000fe200020006ff */
[--C-:B------:R-:W-:Y:S02]  /*8530*/  HADD2.F32 R92, -RZ, R3.reuse.H0_H0 ;  /* 0x20000003ff5c7230 */ /* 0x100fe40000004100 */
[----:B------:R-:W-:Y:S01]  /*8540*/  HADD2.F32 R89, -RZ, R3.H1_H1 ;  /* 0x30000003ff597230 */ /* 0x000fe20000004100 */
[----:B------:R-:W-:Y:S01]  /*8550*/  F2FP.F16.E4M3.UNPACK_B R3, R146 ;  /* 0x00000092ff03723e */ /* 0x000fe200020006ff */
[--C-:B------:R-:W-:Y:S02]  /*8560*/  HADD2.F32 R100, -RZ, R0.reuse.H0_H0 ;  /* 0x20000000ff647230 */ /* 0x100fe40000004100 */
[----:B------:R-:W-:Y:S01]  /*8570*/  HADD2.F32 R97, -RZ, R0.H1_H1 ;  /* 0x30000000ff617230 */ /* 0x000fe20000004100 */
[-C--:B------:R-:W-:Y:S01]  /*8580*/  F2FP.F16.E4M3.UNPACK_B R0, R148.reuse ;  /* 0x00000094ff00723e */ /* 0x080fe200020006ff */
[--C-:B------:R-:W-:Y:S02]  /*8590*/  HADD2.F32 R102, -RZ, R4.reuse.H0_H0 ;  /* 0x20000004ff667230 */ /* 0x100fe40000004100 */
[----:B------:R-:W-:Y:S01]  /*85a0*/  HADD2.F32 R99, -RZ, R4.H1_H1 ;  /* 0x30000004ff637230 */ /* 0x000fe20000004100 */
[----:B------:R-:W-:Y:S01]  /*85b0*/  F2FP.F16.E4M3.UNPACK_B R4, R149 ;  /* 0x00000095ff04723e */ /* 0x000fe200020006ff */
[--C-:B------:R-:W-:Y:S02]  /*85c0*/  HADD2.F32 R98, -RZ, R3.reuse.H0_H0 ;  /* 0x20000003ff627230 */ /* 0x100fe40000004100 */
[----:B------:R-:W-:Y:S01]  /*85d0*/  HADD2.F32 R95, -RZ, R3.H1_H1 ;  /* 0x30000003ff5f7230 */ /* 0x000fe20000004100 */
[----:B------:R-:W-:Y:S01]  /*85e0*/  F2FP.F16.E4M3.UNPACK_B R3, R147.H1 ;  /* 0x00000093ff03723e */ /* 0x000fe200030006ff */
[--C-:B------:R-:W-:Y:S02]  /*85f0*/  HADD2.F32 R106, -RZ, R0.reuse.H0_H0 ;  /* 0x20000000ff6a7230 */ /* 0x100fe40000004100 */
[----:B------:R-:W-:Y:S01]  /*8600*/  HADD2.F32 R103, -RZ, R0.H1_H1 ;  /* 0x30000000ff677230 */ /* 0x000fe20000004100 */
[----:B------:R-:W-:Y:S01]  /*8610*/  F2FP.F16.E4M3.UNPACK_B R0, R148.H1 ;  /* 0x00000094ff00723e */ /* 0x000fe200030006ff */
[--C-:B------:R-:W-:Y:S02]  /*8620*/  HADD2.F32 R110, -RZ, R4.reuse.H0_H0 ;  /* 0x20000004ff6e7230 */ /* 0x100fe40000004100 */
[----:B------:R-:W-:Y:S02]  /*8630*/  HADD2.F32 R107, -RZ, R4.H1_H1 ;  /* 0x30000004ff6b7230 */ /* 0x000fe40000004100 */
[--C-:B------:R-:W-:Y:S01]  /*8640*/  HADD2.F32 R104, -RZ, R3.reuse.H0_H0 ;  /* 0x20000003ff687230 */ /* 0x100fe20000004100 */
[----:B------:R-:W1:Y:S01]  /*8650*/  LDTM.x64 R4, tmem[UR4+0x40] ;  /* 0x00004004000479ee */ /* 0x000e620008340000 */
[----:B------:R-:W-:Y:S01]  /*8660*/  HADD2.F32 R101, -RZ, R3.H1_H1 ;  /* 0x30000003ff657230 */ /* 0x000fe20000004100 */
[----:B------:R-:W-:Y:S01]  /*8670*/  F2FP.F16.E4M3.UNPACK_B R3, R149.H1 ;  /* 0x00000095ff03723e */ /* 0x000fe200030006ff */
        /* <DEDUP_REMOVED lines=14> */
[----:B------:R-:W-:Y:S01]  /*8760*/  F2FP.F16.E4M3.UNPACK_B R0, R152.H1 ;  /* 0x00000098ff00723e */ /* 0x000fe200030006ff */
[--C-:B------:R-:W-:Y:S02]  /*8770*/  HADD2.F32 R122, -RZ, R3.reuse.H0_H0 ;  /* 0x20000003ff7a7230 */ /* 0x100fe40000004100 */
[C---:B-1----:R-:W-:Y:S01]  /*8780*/  FMUL R7, R70.reuse, R7 ;  /* 0x0000000746077220 */ /* 0x042fe20000400000 */
        /* <DEDUP_REMOVED lines=10> */
[C---:B------:R-:W-:Y:S01]  /*8830*/  FMUL R0, R70.reuse, R4 ;  /* 0x0000000446007220 */ /* 0x040fe20000400000 */
[--C-:B------:R-:W-:Y:S01]  /*8840*/  HADD2.F32 R130, -RZ, R127.reuse.H0_H0 ;  /* 0x2000007fff827230 */ /* 0x100fe20000004100 */
[----:B------:R-:W-:Y:S01]  /*8850*/  F2FP.F16.E4M3.UNPACK_B R4, R155 ;  /* 0x0000009bff04723e */ /* 0x000fe200020006ff */
[----:B------:R-:W-:Y:S02]  /*8860*/  HADD2.F32 R127, -RZ, R127.H1_H1 ;  /* 0x3000007fff7f7230 */ /* 0x000fe40000004100 */
[C---:B------:R-:W-:Y:S01]  /*8870*/  FFMA R0, R73.reuse, R2, R0 ;  /* 0x0000000249007223 */ /* 0x040fe20000000000 */
[C---:B------:R-:W-:Y:S01]  /*8880*/  FMUL R2, R70.reuse, R5 ;  /* 0x0000000546027220 */ /* 0x040fe20000400000 */
[--C-:B------:R-:W-:Y:S01]  /*8890*/  HADD2.F32 R132, -RZ, R3.reuse.H0_H0 ;  /* 0x20000003ff847230 */ /* 0x100fe20000004100 */
[----:B------:R-:W-:Y:S01]  /*88a0*/  F2FP.F16.E4M3.UNPACK_B R5, R155.H1 ;  /* 0x0000009bff05723e */ /* 0x000fe200030006ff */
[----:B------:R-:W-:Y:S02]  /*88b0*/  HADD2.F32 R129, -RZ, R3.H1_H1 ;  /* 0x30000003ff817230 */ /* 0x000fe40000004100 */
[C---:B------:R-:W-:Y:S01]  /*88c0*/  FFMA R2, R73.reuse, R72, R2 ;  /* 0x0000004849027223 */ /* 0x040fe20000000002 */
[--C-:B------:R-:W-:Y:S02]  /*88d0*/  HADD2.F32 R72, -RZ, R4.reuse.H0_H0 ;  /* 0x20000004ff487230 */ /* 0x100fe40000004100 */
[C---:B------:R-:W-:Y:S01]  /*88e0*/  FMUL R3, R70.reuse, R6 ;  /* 0x0000000646037220 */ /* 0x040fe20000400000 */
[----:B------:R-:W-:Y:S02]  /*88f0*/  HADD2.F32 R131, -RZ, R4.H1_H1 ;  /* 0x30000004ff837230 */ /* 0x000fe40000004100 */
[C---:B------:R-:W-:Y:S01]  /*8900*/  FMUL R4, R70.reuse, R9 ;  /* 0x0000000946047220 */ /* 0x040fe20000400000 */
[--C-:B------:R-:W-:Y:S02]  /*8910*/  HADD2.F32 R133, -RZ, R5.reuse.H1_H1 ;  /* 0x30000005ff857230 */ /* 0x100fe40000004100 */
[C---:B------:R-:W-:Y:S01]  /*8920*/  FFMA R3, R73.reuse, R74, R3 ;  /* 0x0000004a49037223 */ /* 0x040fe20000000003 */
[----:B------:R-:W-:Y:S01]  /*8930*/  FFMA R7, R73, R76, R7 ;  /* 0x0000004c49077223 */ /* 0x000fe20000000007 */
[----:B------:R-:W-:Y:S02]  /*8940*/  HADD2.F32 R74, -RZ, R5.H0_H0 ;  /* 0x20000005ff4a7230 */ /* 0x000fe40000004100 */
[C---:B------:R-:W-:Y:S01]  /*8950*/  FMUL R5, R70.reuse, R10 ;  /* 0x0000000a46057220 */ /* 0x040fe20000400000 */
[C---:B------:R-:W-:Y:S01]  /*8960*/  FMUL R6, R70.reuse, R11 ;  /* 0x0000000b46067220 */ /* 0x040fe20000400000 */
[C---:B------:R-:W-:Y:S01]  /*8970*/  FMUL R11, R70.reuse, R16 ;  /* 0x00000010460b7220 */ /* 0x040fe20000400000 */
[----:B------:R-:W-:Y:S01]  /*8980*/  F2FP.SATFINITE.E4M3.F32.PACK_AB_MERGE_C R135, R7, R3, RZ ;  /* 0x000000030787723e */ /* 0x000fe200048070ff */
[C---:B------:R-:W-:Y:S01]  /*8990*/  FMUL R3, R70.reuse, R8 ;  /* 0x0000000846037220 */ /* 0x040fe20000400000 */
[C---:B------:R-:W-:Y:S01]  /*89a0*/  FMUL R7, R70.reuse, R12 ;  /* 0x0000000c46077220 */ /* 0x040fe20000400000 */
[C---:B------:R-:W-:Y:S01]  /*89b0*/  FMUL R8, R70.reuse, R13 ;  /* 0x0000000d46087220 */ /* 0x040fe20000400000 */
[C---:B------:R-:W-:Y:S01]  /*89c0*/  FMUL R12, R70.reuse, R17 ;  /* 0x00000011460c7220 */ /* 0x040fe20000400000 */
[C---:B------:R-:W-:Y:S01]  /*89d0*/  FFMA R3, R73.reuse, R78, R3 ;  /* 0x0000004e49037223 */ /* 0x040fe20000000003 */
[C---:B------:R-:W-:Y:S01]  /*89e0*/  FFMA R4, R73.reuse, R75, R4 ;  /* 0x0000004b49047223 */ /* 0x040fe20000000004 */
[C---:B------:R-:W-:Y:S01]  /*89f0*/  FFMA R5, R73.reuse, R80, R5 ;  /* 0x0000005049057223 */ /* 0x040fe20000000005 */
[C---:B------:R-:W-:Y:S01]  /*8a00*/  FFMA R6, R73.reuse, R77, R6 ;  /* 0x0000004d49067223 */ /* 0x040fe20000000006 */
[C---:B------:R-:W-:Y:S01]  /*8a10*/  FFMA R7, R73.reuse, R82, R7 ;  /* 0x0000005249077223 */ /* 0x040fe20000000007 */
[C---:B------:R-:W-:Y:S01]  /*8a20*/  FFMA R8, R73.reuse, R79, R8 ;  /* 0x0000004f49087223 */ /* 0x040fe20000000008 */
[C---:B------:R-:W-:Y:S01]  /*8a30*/  FMUL R16, R70.reuse, R21 ;  /* 0x0000001546107220 */ /* 0x040fe20000400000 */
[----:B------:R-:W-:Y:S01]  /*8a40*/  FMUL R9, R70, R14 ;  /* 0x0000000e46097220 */ /* 0x000fe20000400000 */
[----:B------:R-:W-:Y:S01]  /*8a50*/  F2FP.SATFINITE.E4M3.F32.PACK_AB_MERGE_C R5, R6, R5, RZ ;  /* 0x000000050605723e */ /* 0x000fe200048070ff */
[C---:B------:R-:W-:Y:S01]  /*8a60*/  FMUL R10, R70.reuse, R15 ;  /* 0x0000000f460a7220 */ /* 0x040fe20000400000 */
[C---:B------:R-:W-:Y:S01]  /*8a70*/  FMUL R15, R70.reuse, R20 ;  /* 0x00000014460f7220 */ /* 0x040fe20000400000 */
[C---:B------:R-:W-:Y:S01]  /*8a80*/  FFMA R9, R73.reuse, R84, R9 ;  /* 0x0000005449097223 */ /* 0x040fe20000000009 */
[C---:B------:R-:W-:Y:S01]  /*8a90*/  FMUL R20, R70.reuse, R25 ;  /* 0x0000001946147220 */ /* 0x040fe20000400000 */
[C---:B------:R-:W-:Y:S01]  /*8aa0*/  FFMA R10, R73.reuse, R81, R10 ;  /* 0x00000051490a7223 */ /* 0x040fe2000000000a */
[C---:B------:R-:W-:Y:S01]  /*8ab0*/  FFMA R11, R73.reuse, R86, R11 ;  /* 0x00000056490b7223 */ /* 0x040fe2000000000b */
[C---:B------:R-:W-:Y:S01]  /*8ac0*/  FFMA R12, R73.reuse, R83, R12 ;  /* 0x00000053490c7223 */ /* 0x040fe2000000000c */
[C---:B------:R-:W-:Y:S01]  /*8ad0*/  FMUL R13, R70.reuse, R18 ;  /* 0x00000012460d7220 */ /* 0x040fe20000400000 */
[----:B------:R-:W-:Y:S01]  /*8ae0*/  FMUL R14, R70, R19 ;  /* 0x00000013460e7220 */ /* 0x000fe20000400000 */
[----:B------:R-:W-:Y:S01]  /*8af0*/  F2FP.SATFINITE.E4M3.F32.PACK_AB_MERGE_C R9, R10, R9, RZ ;  /* 0x000000090a09723e */ /* 0x000fe200048070ff */
[C---:B------:R-:W-:Y:S01]  /*8b00*/  FMUL R19, R70.reuse, R24 ;  /* 0x0000001846137220 */ /* 0x040fe20000400000 */
        /* <DEDUP_REMOVED lines=17> */
[----:B------:R-:W-:Y:S01]  /*8c20*/  FMUL R27, R70, R32 ;  /* 0x00000020461b7220 */ /* 0x000fe20000400000 */
[C---:B------:R-:W-:Y:S01]  /*8c30*/  FFMA R21, R73.reuse, R96, R21 ;  /* 0x0000006049157223 */ /* 0x040fe20000000015 */
[C---:B------:R-:W-:Y:S01]  /*8c40*/  FFMA R22, R73.reuse, R93, R22 ;  /* 0x0000005d49167223 */ /* 0x040fe20000000016 */
[----:B------:R-:W-:Y:S01]  /*8c50*/  F2FP.SATFINITE.E4M3.F32.PACK_AB_MERGE_C R16, R16, R15, R17 ;  /* 0x0000000f1010723e */ /* 0x000fe20004807011 */
[C---:B------:R-:W-:Y:S01]  /*8c60*/  FFMA R23, R73.reuse, R98, R23 ;  /* 0x0000006249177223 */ /* 0x040fe20000000017 */
[C---:B------:R-:W-:Y:S01]  /*8c70*/  FFMA R24, R73.reuse, R95, R24 ;  /* 0x0000005f49187223 */ /* 0x040fe20000000018 */
[----:B------:R-:W-:Y:S01]  /*8c80*/  FMUL R32, R70, R37 ;  /* 0x0000002546207220 */ /* 0x000fe20000400000 */
[----:B------:R-:W-:Y:S01]  /*8c90*/  F2FP.SATFINITE.E4M3.F32.PACK_AB_MERGE_C R21, R22, R21, RZ ;  /* 0x000000151615723e */ /* 0x000fe200048070ff */
[C---:B------:R-:W-:Y:S01]  /*8ca0*/  FMUL R25, R70.reuse, R30 ;  /* 0x0000001e46197220 */ /* 0x040fe20000400000 */
[C---:B------:R-:W-:Y:S01]  /*8cb0*/  FMUL R26, R70.reuse, R31 ;  /* 0x0000001f461a7220 */ /* 0x040fe20000400000 */
[----:B------:R-:W-:Y:S01]  /*8cc0*/  FMUL R31, R70, R36 ;  /* 0x00000024461f7220 */ /* 0x000fe20000400000 */
[----:B------:R-:W-:Y:S01]  /*8cd0*/  F2FP.SATFINITE.E4M3.F32.PACK_AB_MERGE_C R17, R20, R19, R21 ;  /* 0x000000131411723e */ /* 0x000fe20004807015 */
        /* <DEDUP_REMOVED lines=8> */
[----:B------:R-:W-:Y:S01]  /*8d60*/  FMUL R35, R70, R40 ;  /* 0x0000002846237220 */ /* 0x000fe20000400000 */
[C---:B------:R-:W-:Y:S01]  /*8d70*/  FFMA R29, R73.reuse, R104, R29 ;  /* 0x00000068491d7223 */ /* 0x040fe2000000001d */
[----:B------:R-:W-:Y:S01]  /*8d80*/  F2FP.SATFINITE.E4M3.F32.PACK_AB_MERGE_C R18, R24, R23, R18 ;  /* 0x000000171812723e */ /* 0x000fe20004807012 */
        /* <DEDUP_REMOVED lines=22> */
[C---:B------:R-:W-:Y:S01]  /*8ef0*/  FMUL R41, R70.reuse, R46 ;  /* 0x0000002e46297220 */ /* 0x040fe20000400000 */
[C---:B------:R-:W-:Y:S01]  /*8f00*/  FMUL R42, R70.reuse, R47 ;  /* 0x0000002f462a7220 */ /* 0x040fe20000400000 */
        /* <DEDUP_REMOVED lines=8> */
[C---:B------:R-:W-:Y:S01]  /*8f90*/  FMUL R47, R70.reuse, R52 ;  /* 0x00000034462f7220 */ /* 0x040fe20000400000 */
        /* <DEDUP_REMOVED lines=10> */
[C---:B------:R-:W-:Y:S01]  /*9040*/  FFMA R45, R73.reuse, R120, R45 ;  /* 0x00000078492d7223 */ /* 0x040fe2000000002d */
[C---:B------:R-:W-:Y:S01]  /*9050*/  FMUL R59, R70.reuse, R64 ;  /* 0x00000040463b7220 */ /* 0x040fe20000400000 */
[C---:B------:R-:W-:Y:S01]  /*9060*/  FMUL R60, R70.reuse, R65 ;  /* 0x00000041463c7220 */ /* 0x040fe20000400000 */
[C---:B------:R-:W-:Y:S01]  /*9070*/  FMUL R61, R70.reuse, R66 ;  /* 0x00000042463d7220 */ /* 0x040fe20000400000 */
[----:B------:R-:W-:Y:S01]  /*9080*/  FMUL R62, R70, R67 ;  /* 0x00000043463e7220 */ /* 0x000fe20000400000 */
[C---:B------:R-:W-:Y:S01]  /*9090*/  FFMA R46, R73.reuse, R117, R46 ;  /* 0x00000075492e7223 */ /* 0x040fe2000000002e */
[----:B------:R-:W-:Y:S01]  /*90a0*/  F2FP.SATFINITE.E4M3.F32.PACK_AB_MERGE_C R64, R2, R0, R135 ;  /* 0x000000000240723e */ /* 0x000fe20004807087 */
[C---:B------:R-:W-:Y:S01]  /*90b0*/  FFMA R47, R73.reuse, R122, R47 ;  /* 0x0000007a492f7223 */ /* 0x040fe2000000002f */
[----:B------:R-:W-:Y:S01]  /*90c0*/  F2FP.SATFINITE.E4M3.F32.PACK_AB_MERGE_C R65, R4, R3, R5 ;  /* 0x000000030441723e */ /* 0x000fe20004807005 */
[C---:B------:R-:W-:Y:S01]  /*90d0*/  FFMA R48, R73.reuse, R119, R48 ;  /* 0x0000007749307223 */ /* 0x040fe20000000030 */
[----:B------:R-:W-:Y:S01]  /*90e0*/  F2FP.SATFINITE.E4M3.F32.PACK_AB_MERGE_C R66, R8, R7, R9 ;  /* 0x000000070842723e */ /* 0x000fe20004807009 */
[C---:B------:R-:W-:Y:S01]  /*90f0*/  FFMA R49, R73.reuse, R124, R49 ;  /* 0x0000007c49317223 */ /* 0x040fe20000000031 */
[----:B------:R-:W-:Y:S01]  /*9100*/  F2FP.SATFINITE.E4M3.F32.PACK_AB_MERGE_C R67, R12, R11, R13 ;  /* 0x0000000b0c43723e */ /* 0x000fe2000480700d */
[----:B------:R-:W-:Y:S01]  /*9110*/  FMUL R53, R70, R58 ;  /* 0x0000003a46357220 */ /* 0x000fe20000400000 */
[C---:B------:R-:W-:Y:S01]  /*9120*/  FFMA R50, R73.reuse, R121, R50 ;  /* 0x0000007949327223 */ /* 0x040fe20000000032 */
[C---:B------:R-:W-:Y:S01]  /*9130*/  FFMA R51, R73.reuse, R126, R51 ;  /* 0x0000007e49337223 */ /* 0x040fe20000000033 */
[C---:B------:R-:W-:Y:S01]  /*9140*/  FFMA R52, R73.reuse, R123, R52 ;  /* 0x0000007b49347223 */ /* 0x040fe20000000034 */
[----:B------:R1:W-:Y:S01]  /*9150*/  STS.128 [R137+UR44+0xa200], R64 ;  /* 0x00a2004089007988 */ /* 0x0003e20008000c2c */
[C---:B------:R-:W-:Y:S01]  /*9160*/  FFMA R53, R73.reuse, R128, R53 ;  /* 0x0000008049357223 */ /* 0x040fe20000000035 */
[----:B------:R-:W-:Y:S01]  /*9170*/  F2FP.SATFINITE.E4M3.F32.PACK_AB_MERGE_C R37, R38, R37, RZ ;  /* 0x000000252625723e */ /* 0x000fe200048070ff */
[C---:B------:R-:W-:Y:S01]  /*9180*/  FFMA R54, R73.reuse, R125, R54 ;  /* 0x0000007d49367223 */ /* 0x040fe20000000036 */
[----:B------:R-:W-:Y:S01]  /*9190*/  FMUL R58, R70, R63 ;  /* 0x0000003f463a7220 */ /* 0x000fe20000400000 */
[C---:B------:R-:W-:Y:S01]  /*91a0*/  FFMA R55, R73.reuse, R130, R55 ;  /* 0x0000008249377223 */ /* 0x040fe20000000037 */
[C---:B------:R-:W-:Y:S01]  /*91b0*/  FFMA R56, R73.reuse, R127, R56 ;  /* 0x0000007f49387223 */ /* 0x040fe20000000038 */
[C---:B------:R-:W-:Y:S01]  /*91c0*/  FFMA R57, R73.reuse, R132, R57 ;  /* 0x0000008449397223 */ /* 0x040fe20000000039 */
[----:B------:R1:W-:Y:S01]  /*91d0*/  STS.128 [R179+0xa010], R16 ;  /* 0x00a01010b3007388 */ /* 0x0003e20000000c00 */
[----:B------:R-:W-:Y:S01]  /*91e0*/  F2FP.SATFINITE.E4M3.F32.PACK_AB_MERGE_C R33, R36, R35, R37 ;  /* 0x000000232421723e */ /* 0x000fe20004807025 */
[C---:B------:R-:W-:Y:S01]  /*91f0*/  FFMA R58, R73.reuse, R129, R58 ;  /* 0x00000081493a7223 */ /* 0x040fe2000000003a */
[----:B------:R-:W-:Y:S01]  /*9200*/  F2FP.SATFINITE.E4M3.F32.PACK_AB_MERGE_C R34, R42, R41, RZ ;  /* 0x000000292a22723e */ /* 0x000fe200048070ff */
[C---:B------:R-:W-:Y:S01]  /*9210*/  FFMA R59, R73.reuse, R72, R59 ;  /* 0x00000048493b7223 */ /* 0x040fe2000000003b */
[----:B------:R-:W-:Y:S01]  /*9220*/  F2FP.SATFINITE.E4M3.F32.PACK_AB_MERGE_C R35, R46, R45, RZ ;  /* 0x0000002d2e23723e */ /* 0x000fe200048070ff */
        /* <DEDUP_REMOVED lines=25> */
[----:B------:R-:W-:Y:S02]  /*93c0*/  UIADD3 UR4, UP0, UPT, UR62, 0x680, URZ ;  /* 0x000006803e047890 */ /* 0x000fe4000ff1e0ff */
[----:B------:R-:W-:Y:S02]  /*93d0*/  UIADD3 UR9, UPT, UPT, UR49, 0x40, URZ ;  /* 0x0000004031097890 */ /* 0x000fe4000fffe0ff */
[----:B------:R-:W-:Y:S02]  /*93e0*/  UIADD3 UR8, UPT, UPT, UR44, 0xa200, URZ ;  /* 0x0000a2002c087890 */ /* 0x000fe4000fffe0ff */
[----:B------:R-:W-:Y:S01]  /*93f0*/  UIADD3.X UR5, UPT, UPT, URZ, UR63, URZ, UP0, !UPT ;  /* 0x0000003fff057290 */ /* 0x000fe200087fe4ff */
[----:B------:R-:W-:Y:S01]  /*9400*/  UMOV UR10, UR50 ;  /* 0x00000032000a7c82 */ /* 0x000fe20008000000 */
[----:B------:R-:W-:Y:S07]  /*9410*/  UMOV UR11, UR36 ;  /* 0x00000024000b7c82 */ /* 0x000fee0008000000 */
[----:B------:R2:W-:Y:S01]  /*9420*/  UTMASTG.3D [UR8], [UR4] ;  /* 0x00000008040073b5 */ /* 0x0005e20008010000 */
[----:B------:R0:W-:Y:S01]  /*9430*/  UTMACMDFLUSH ;  /* 0x00000000000079b7 */ /* 0x0001e20000000000 */
[----:B--2---:R-:W-:Y:S04]  /*9440*/  DEPBAR.LE SB0, 0x1 ;  /* 0x000080400000791a */ /* 0x004fe80000000000 */
.L_x_133:
[----:B------:R-:W-:Y:S05]  /*9450*/  BSYNC.RECONVERGENT B0 ;  /* 0x0000000000007941 */ /* 0x000fea0003800200 */
.L_x_132:
        /* <DEDUP_REMOVED lines=16> */
.L_x_137:
[----:B------:R-:W-:Y:S05]  /*9560*/  BSYNC B0 ;  /* 0x0000000000007941 */ /* 0x000fea0003800000 */
.L_x_136:
        /* <DEDUP_REMOVED lines=20> */
.L_x_135:
[----:B------:R-:W-:Y:S05]  /*96b0*/  BSYNC B1 ;  /* 0x0000000000017941 */ /* 0x000fea0003800000 */
.L_x_134:
        /* <DEDUP_REMOVED lines=22> */
.L_x_140:
[----:B------:R-:W-:Y:S05]  /*9820*/  BSYNC.RECONVERGENT B6 ;  /* 0x0000000000067941 */ /* 0x000fea0003800200 */
.L_x_139:
        /* <DEDUP_REMOVED lines=276> */
[----:B------:R-:W-:Y:S02]  /*a970*/  UIADD3 UR4, UPT, UPT, UR44, 0x8200, URZ ;  /* 0x000082002c047890 */ /* 0x000fe4000fffe0ff */
[----:B------:R-:W-:Y:S01]  /*a980*/  UIADD3 UR9, UPT, UPT, UR49, 0x80, URZ ;  /* 0x0000008031097890 */ /* 0x000fe2000fffe0ff */
[----:B------:R-:W-:Y:S01]  /*a990*/  UMOV UR10, UR50 ;  /* 0x00000032000a7c82 */ /* 0x000fe20008000000 */
[----:B------:R-:W-:Y:S02]  /*a9a0*/  UMOV UR11, UR36 ;  /* 0x00000024000b7c82 */ /* 0x000fe40008000000 */
        /* <DEDUP_REMOVED lines=8> */
.L_x_142:
[----:B------:R-:W-:Y:S05]  /*aa30*/  BSYNC.RECONVERGENT B0 ;  /* 0x0000000000007941 */ /* 0x000fea0003800200 */
.L_x_141:
        /* <DEDUP_REMOVED lines=16> */
.L_x_146:
[----:B------:R-:W-:Y:S05]  /*ab40*/  BSYNC B0 ;  /* 0x0000000000007941 */ /* 0x000fea0003800000 */
.L_x_145:
        /* <DEDUP_REMOVED lines=20> */
.L_x_144:
[----:B------:R-:W-:Y:S05]  /*ac90*/  BSYNC B1 ;  /* 0x0000000000017941 */ /* 0x000fea0003800000 */
.L_x_143:
[----:B------:R-:W-:Y:S05]  /*aca0*/  VIADD R0, R71, 0xc0 ;  /* 0x000000c047007836 */ /* 0x000fea0000000000 */
        /* <DEDUP_REMOVED lines=20> */
.L_x_148:
[----:B------:R-:W-:Y:S01]  /*adf0*/  ISETP.NE.AND P0, PT, R178, RZ, PT ;  /* 0x000000ffb200720c */ /* 0x000fe20003f05270 */
[----:B------:R-:W-:Y:S05]  /*ae00*/  WARPSYNC.ALL ;  /* 0x0000000000007948 */ /* 0x000fea0003800000 */
[----:B------:R-:W-:Y:S01]  /*ae10*/  R2UR UR4, R71 ;  /* 0x00000000470472ca */ /* 0x000fe200000e0000 */
[----:B------:R-:W-:Y:S01]  /*ae20*/  BSSY.RECONVERGENT B0, `(.L_x_149) ;  /* 0x000011c000007945 */ /* 0x000fe20003800200 */
[----:B------:R-:W-:Y:S02]  /*ae30*/  F2FP.F16.E4M3.UNPACK_B R11, R141 ;  /* 0x0000008dff0b723e */ /* 0x000fe400020006ff */
[----:B------:R-:W-:Y:S02]  /*ae40*/  F2FP.F16.E4M3.UNPACK_B R10, R142 ;  /* 0x0000008eff0a723e */ /* 0x000fe400020006ff */
[----:B------:R-:W-:Y:S01]  /*ae50*/  F2FP.F16.E4M3.UNPACK_B R9, R143 ;  /* 0x0000008fff09723e */ /* 0x000fe200020006ff */
[--C-:B------:R-:W-:Y:S01]  /*ae60*/  HADD2.F32 R74, -RZ, R11.reuse.H0_H0 ;  /* 0x2000000bff4a7230 */ /* 0x100fe20000004100 */
[----:B------:R-:W-:Y:S01]  /*ae70*/  F2FP.F16.E4M3.UNPACK_B R8, R144 ;  /* 0x00000090ff08723e */ /* 0x000fe200020006ff */
[----:B------:R-:W-:Y:S01]  /*ae80*/  HADD2.F32 R76, -RZ, R11.H1_H1 ;  /* 0x3000000bff4c7230 */ /* 0x000fe20000004100 */
[----:B------:R-:W-:Y:S01]  /*ae90*/  F2FP.F16.E4M3.UNPACK_B R7, R145 ;  /* 0x00000091ff07723e */ /* 0x000fe200020006ff */
[--C-:B------:R-:W-:Y:S01]  /*aea0*/  HADD2.F32 R77, -RZ, R10.reuse.H0_H0 ;  /* 0x2000000aff4d7230 */ /* 0x100fe20000004100 */
[----:B------:R-:W-:Y:S01]  /*aeb0*/  F2FP.F16.E4M3.UNPACK_B R6, R146 ;  /* 0x00000092ff06723e */ /* 0x000fe200020006ff */
[----:B------:R-:W-:Y:S01]  /*aec0*/  HADD2.F32 R80, -RZ, R10.H1_H1 ;  /* 0x3000000aff507230 */ /* 0x000fe20000004100 */
[----:B------:R-:W-:Y:S01]  /*aed0*/  F2FP.F16.E4M3.UNPACK_B R5, R147 ;  /* 0x00000093ff05723e */ /* 0x000fe200020006ff */
[--C-:B------:R-:W-:Y:S01]  /*aee0*/  HADD2.F32 R81, -RZ, R9.reuse.H0_H0 ;  /* 0x20000009ff517230 */ /* 0x100fe20000004100 */
[----:B-1----:R-:W-:Y:S01]  /*aef0*/  F2FP.F16.E4M3.UNPACK_B R4, R148 ;  /* 0x00000094ff04723e */ /* 0x002fe200020006ff */
[----:B------:R-:W-:Y:S01]  /*af00*/  HADD2.F32 R83, -RZ, R9.H1_H1 ;  /* 0x30000009ff537230 */ /* 0x000fe20000004100 */
[-C--:B------:R-:W-:Y:S01]  /*af10*/  F2FP.F16.E4M3.UNPACK_B R2, R140.reuse ;  /* 0x0000008cff02723e */ /* 0x080fe200020006ff */
[--C-:B------:R-:W-:Y:S01]  /*af20*/  HADD2.F32 R86, -RZ, R8.reuse.H0_H0 ;  /* 0x20000008ff567230 */ /* 0x100fe20000004100 */
[----:B------:R-:W-:Y:S01]  /*af30*/  F2FP.F16.E4M3.UNPACK_B R140, R140.H1 ;  /* 0x0000008cff8c723e */ /* 0x000fe200030006ff */
[----:B------:R-:W-:Y:S01]  /*af40*/  HADD2.F32 R87, -RZ, R8.H1_H1 ;  /* 0x30000008ff577230 */ /* 0x000fe20000004100 */
[----:B------:R-:W-:Y:S01]  /*af50*/  F2FP.F16.E4M3.UNPACK_B R141, R141.H1 ;  /* 0x0000008dff8d723e */ /* 0x000fe200030006ff */
[--C-:B------:R-:W-:Y:S01]  /*af60*/  HADD2.F32 R90, -RZ, R7.reuse.H0_H0 ;  /* 0x20000007ff5a7230 */ /* 0x100fe20000004100 */
[----:B------:R-:W-:Y:S01]  /*af70*/  F2FP.F16.E4M3.UNPACK_B R142, R142.H1 ;  /* 0x0000008eff8e723e */ /* 0x000fe200030006ff */
[----:B------:R-:W-:Y:S01]  /*af80*/  HADD2.F32 R91, -RZ, R7.H1_H1 ;  /* 0x30000007ff5b7230 */ /* 0x000fe20000004100 */
[----:B------:R-:W-:Y:S01]  /*af90*/  F2FP.F16.E4M3.UNPACK_B R143, R143.H1 ;  /* 0x0000008fff8f723e */ /* 0x000fe200030006ff */
[--C-:B------:R-:W-:Y:S01]  /*afa0*/  HADD2.F32 R94, -RZ, R6.reuse.H0_H0 ;  /* 0x20000006ff5e7230 */ /* 0x100fe20000004100 */
[----:B------:R-:W-:Y:S01]  /*afb0*/  IADD3 R165, PT, PT, R165, 0x130, RZ ;  /* 0x00000130a5a57810 */ /* 0x000fe20007ffe0ff */
[----:B------:R-:W-:Y:S01]  /*afc0*/  HADD2.F32 R95, -RZ, R6.H1_H1 ;  /* 0x30000006ff5f7230 */ /* 0x000fe20000004100 */
[----:B------:R-:W-:Y:S01]  /*afd0*/  F2FP.F16.E4M3.UNPACK_B R107, R149 ;  /* 0x00000095ff6b723e */ /* 0x000fe200020006ff */
[--C-:B------:R-:W-:Y:S01]  /*afe0*/  HADD2.F32 R98, -RZ, R5.reuse.H0_H0 ;  /* 0x20000005ff627230 */ /* 0x100fe20000004100 */
[----:B------:R-:W-:Y:S01]  /*aff0*/  LOP3.LUT R165, R165, 0xfefffff8, RZ, 0xc0, !PT ;  /* 0xfefffff8a5a57812 */ /* 0x000fe200078ec0ff */
[----:B------:R-:W-:Y:S01]  /*b000*/  HADD2.F32 R99, -RZ, R5.H1_H1 ;  /* 0x30000005ff637230 */ /* 0x000fe20000004100 */
[----:B------:R-:W-:Y:S01]  /*b010*/  F2FP.F16.E4M3.UNPACK_B R111, R150 ;  /* 0x00000096ff6f723e */ /* 0x000fe200020006ff */
[--C-:B------:R-:W-:Y:S01]  /*b020*/  HADD2.F32 R102, -RZ, R4.reuse.H0_H0 ;  /* 0x20000004ff667230 */ /* 0x100fe20000004100 */
[----:B------:R-:W-:Y:S01]  /*b030*/  F2FP.F16.E4M3.UNPACK_B R115, R151 ;  /* 0x00000097ff73723e */ /* 0x000fe200020006ff */
[----:B------:R-:W-:Y:S01]  /*b040*/  HADD2.F32 R103, -RZ, R4.H1_H1 ;  /* 0x30000004ff677230 */ /* 0x000fe20000004100 */
[----:B------:R-:W-:Y:S01]  /*b050*/  F2FP.F16.E4M3.UNPACK_B R119, R152 ;  /* 0x00000098ff77723e */ /* 0x000fe200020006ff */
[----:B------:R-:W1:Y:S01]  /*b060*/  LDTM.x64 R4, tmem[UR4+0xc0] ;  /* 0x0000c004000479ee */ /* 0x000e620008340000 */
[--C-:B------:R-:W-:Y:S01]  /*b070*/  HADD2.F32 R0, -RZ, R2.reuse.H0_H0 ;  /* 0x20000002ff007230 */ /* 0x100fe20000004100 */
[----:B------:R-:W-:Y:S01]  /*b080*/  NOP ;  /* 0x0000000000007918 */ /* 0x000fe20000000000 */
[----:B-1----:R1:W-:Y:S01]  /*b090*/  SYNCS.ARRIVE.TRANS64.RED.A1T0 RZ, [R165+URZ], RZ ;  /* 0x000000ffa5ff79a7 */ /* 0x0023e200081004ff */
[----:B------:R-:W-:Y:S01]  /*b0a0*/  HADD2.F32 R2, -RZ, R2.H1_H1 ;  /* 0x30000002ff027230 */ /* 0x000fe20000004100 */
[----:B------:R-:W-:Y:S01]  /*b0b0*/  F2FP.F16.E4M3.UNPACK_B R123, R153 ;  /* 0x00000099ff7b723e */ /* 0x000fe200020006ff */
[----:B------:R-:W-:Y:S01]  /*b0c0*/  HADD2.F32 R78, -RZ, R141.H1_H1 ;  /* 0x3000008dff4e7230 */ /* 0x000fe20000004100 */
[----:B------:R-:W-:Y:S01]  /*b0d0*/  F2FP.F16.E4M3.UNPACK_B R127, R154 ;  /* 0x0000009aff7f723e */ /* 0x000fe200020006ff */
[--C-:B------:R-:W-:Y:S01]  /*b0e0*/  HADD2.F32 R106, -RZ, R107.reuse.H0_H0 ;  /* 0x2000006bff6a7230 */ /* 0x100fe20000004100 */
[----:B------:R-:W-:Y:S01]  /*b0f0*/  F2FP.F16.E4M3.UNPACK_B R130, R155 ;  /* 0x0000009bff82723e */ /* 0x000fe200020006ff */
[----:B------:R-:W-:Y:S01]  /*b100*/  HADD2.F32 R107, -RZ, R107.H1_H1 ;  /* 0x3000006bff6b7230 */ /* 0x000fe20000004100 */
[----:B------:R-:W-:Y:S01]  /*b110*/  F2FP.F16.E4M3.UNPACK_B R144, R144.H1 ;  /* 0x00000090ff90723e */ /* 0x000fe200030006ff */
        /* <DEDUP_REMOVED lines=12> */
[C---:B------:R-:W-:Y:S01]  /*b1e0*/  FMUL R4, R70.reuse, R4 ;  /* 0x0000000446047220 */ /* 0x040fe20000400000 */
[C---:B------:R-:W-:Y:S01]  /*b1f0*/  FMUL R5, R70.reuse, R5 ;  /* 0x0000000546057220 */ /* 0x040fe20000400000 */
[--C-:B------:R-:W-:Y:S02]  /*b200*/  HADD2.F32 R3, -RZ, R140.reuse.H0_H0 ;  /* 0x2000008cff037230 */ /* 0x100fe40000004100 */
        /* <DEDUP_REMOVED lines=9> */
[----:B------:R-:W-:Y:S02]  /*b2a0*/  HADD2.F32 R122, -RZ, R123.H0_H0 ;  /* 0x2000007bff7a7230 */ /* 0x000fe40000004100 */
[C---:B------:R-:W-:Y:S01]  /*b2b0*/  FMUL R6, R70.reuse, R6 ;  /* 0x0000000646067220 */ /* 0x040fe20000400000 */
[----:B------:R-:W-:Y:S02]  /*b2c0*/  HADD2.F32 R72, -RZ, R140.H1_H1 ;  /* 0x3000008cff487230 */ /* 0x000fe40000004100 */
[C---:B------:R-:W-:Y:S01]  /*b2d0*/  FMUL R7, R70.reuse, R7 ;  /* 0x0000000746077220 */ /* 0x040fe20000400000 */
[----:B------:R-:W-:Y:S02]  /*b2e0*/  HADD2.F32 R75, -RZ, R141.H0_H0 ;  /* 0x2000008dff4b7230 */ /* 0x000fe40000004100 */
[C---:B------:R-:W-:Y:S01]  /*b2f0*/  FFMA R6, R73.reuse, R3, R6 ;  /* 0x0000000349067223 */ /* 0x040fe20000000006 */
[----:B------:R-:W-:Y:S02]  /*b300*/  HADD2.F32 R123, -RZ, R123.H1_H1 ;  /* 0x3000007bff7b7230 */ /* 0x000fe40000004100 */
[C---:B------:R-:W-:Y:S01]  /*b310*/  FFMA R7, R73.reuse, R72, R7 ;  /* 0x0000004849077223 */ /* 0x040fe20000000007 */
[C---:B------:R-:W-:Y:S01]  /*b320*/  FFMA R8, R73.reuse, R74, R8 ;  /* 0x0000004a49087223 */ /* 0x040fe20000000008 */
[----:B------:R-:W-:Y:S01]  /*b330*/  FFMA R9, R73, R76, R9 ;  /* 0x0000004c49097223 */ /* 0x000fe20000000009 */
[--C-:B------:R-:W-:Y:S02]  /*b340*/  HADD2.F32 R126, -RZ, R127.reuse.H0_H0 ;  /* 0x2000007fff7e7230 */ /* 0x100fe40000004100 */
[C---:B------:R-:W-:Y:S01]  /*b350*/  FMUL R10, R70.reuse, R10 ;  /* 0x0000000a460a7220 */ /* 0x040fe20000400000 */
[----:B------:R-:W-:Y:S01]  /*b360*/  F2FP.SATFINITE.E4M3.F32.PACK_AB_MERGE_C R76, R7, R6, RZ ;  /* 0x00000006074c723e */ /* 0x000fe200048070ff */
[C---:B------:R-:W-:Y:S01]  /*b370*/  FMUL R7, R70.reuse, R20 ;  /* 0x0000001446077220 */ /* 0x040fe20000400000 */
[----:B------:R-:W-:Y:S02]  /*b380*/  HADD2.F32 R127, -RZ, R127.H1_H1 ;  /* 0x3000007fff7f7230 */ /* 0x000fe40000004100 */
[C---:B------:R-:W-:Y:S01]  /*b390*/  FFMA R10, R73.reuse, R75, R10 ;  /* 0x0000004b490a7223 */ /* 0x040fe2000000000a */
[----:B------:R-:W-:Y:S02]  /*b3a0*/  HADD2.F32 R72, -RZ, R130.H0_H0 ;  /* 0x20000082ff487230 */ /* 0x000fe40000004100 */
[C---:B------:R-:W-:Y:S01]  /*b3b0*/  FMUL R11, R70.reuse, R11 ;  /* 0x0000000b460b7220 */ /* 0x040fe20000400000 */
[--C-:B------:R-:W-:Y:S02]  /*b3c0*/  HADD2.F32 R79, -RZ, R142.reuse.H0_H0 ;  /* 0x2000008eff4f7230 */ /* 0x100fe40000004100 */
[C---:B------:R-:W-:Y:S01]  /*b3d0*/  FMUL R14, R70.reuse, R14 ;  /* 0x0000000e460e7220 */ /* 0x040fe20000400000 */
[----:B------:R-:W-:Y:S02]  /*b3e0*/  HADD2.F32 R82, -RZ, R142.H1_H1 ;  /* 0x3000008eff527230 */ /* 0x000fe40000004100 */
[C---:B------:R-:W-:Y:S01]  /*b3f0*/  FFMA R11, R73.reuse, R78, R11 ;  /* 0x0000004e490b7223 */ /* 0x040fe2000000000b */
[C---:B------:R-:W-:Y:S01]  /*b400*/  FFMA R12, R73.reuse, R77, R12 ;  /* 0x0000004d490c7223 */ /* 0x040fe2000000000c */
[C---:B------:R-:W-:Y:S01]  /*b410*/  FFMA R13, R73.reuse, R80, R13 ;  /* 0x00000050490d7223 */ /* 0x040fe2000000000d */
[----:B------:R-:W-:Y:S01]  /*b420*/  FFMA R14, R73, R79, R14 ;  /* 0x0000004f490e7223 */ /* 0x000fe2000000000e */
[----:B------:R-:W-:Y:S01]  /*b430*/  HADD2.F32 R75, -RZ, R130.H1_H1 ;  /* 0x30000082ff4b7230 */ /* 0x000fe20000004100 */
[----:B------:R-:W-:Y:S01]  /*b440*/  F2FP.SATFINITE.E4M3.F32.PACK_AB_MERGE_C R78, R11, R10, RZ ;  /* 0x0000000a0b4e723e */ /* 0x000fe200048070ff */
[C---:B------:R-:W-:Y:S01]  /*b450*/  FMUL R10, R70.reuse, R21 ;  /* 0x00000015460a7220 */ /* 0x040fe20000400000 */
[C---:B------:R-:W-:Y:S01]  /*b460*/  FMUL R21, R70.reuse, R28 ;  /* 0x0000001c46157220 */ /* 0x040fe20000400000 */
        /* <DEDUP_REMOVED lines=8> */
[C---:B------:R-:W-:Y:S01]  /*b4f0*/  FMUL R18, R70.reuse, R25 ;  /* 0x0000001946127220 */ /* 0x040fe20000400000 */
[----:B------:R-:W-:Y:S01]  /*b500*/  F2FP.SATFINITE.E4M3.F32.PACK_AB_MERGE_C R14, R15, R14, RZ ;  /* 0x0000000e0f0e723e */ /* 0x000fe200048070ff */
        /* <DEDUP_REMOVED lines=8> */
[C---:B------:R-:W-:Y:S01]  /*b590*/  FFMA R11, R73.reuse, R88, R11 ;  /* 0x00000058490b7223 */ /* 0x040fe2000000000b */
[----:B------:R-:W-:Y:S01]  /*b5a0*/  FMUL R22, R70, R29 ;  /* 0x0000001d46167220 */ /* 0x000fe20000400000 */
        /* <DEDUP_REMOVED lines=13> */
[----:B------:R-:W-:Y:S01]  /*b680*/  FMUL R20, R70, R27 ;  /* 0x0000001b46147220 */ /* 0x000fe20000400000 */
[--C-:B------:R-:W-:Y:S01]  /*b690*/  HADD2.F32 R96, -RZ, R146.reuse.H0_H0 ;  /* 0x20000092ff607230 */ /* 0x100fe20000004100 */
[----:B------:R-:W-:Y:S01]  /*b6a0*/  F2FP.SATFINITE.E4M3.F32.PACK_AB_MERGE_C R16, R10, R7, R16 ;  /* 0x000000070a10723e */ /* 0x000fe20004807010 */
[----:B------:R-:W-:Y:S02]  /*b6b0*/  HADD2.F32 R97, -RZ, R146.H1_H1 ;  /* 0x30000092ff617230 */ /* 0x000fe40000004100 */
        /* <DEDUP_REMOVED lines=28> */
[----:B------:R-:W-:Y:S01]  /*b880*/  F2FP.F16.E4M3.UNPACK_B R151, R151.H1 ;  /* 0x00000097ff97723e */ /* 0x000fe200030006ff */
[----:B------:R-:W-:Y:S01]  /*b890*/  FMUL R38, R70, R45 ;  /* 0x0000002d46267220 */ /* 0x000fe20000400000 */
[----:B------:R-:W-:Y:S01]  /*b8a0*/  F2FP.SATFINITE.E4M3.F32.PACK_AB_MERGE_C R19, R28, R27, RZ ;  /* 0x0000001b1c13723e */ /* 0x000fe200048070ff */
[----:B------:R-:W-:Y:S01]  /*b8b0*/  FFMA R31, R73, R104, R31 ;  /* 0x00000068491f7223 */ /* 0x000fe2000000001f */
[C---:B------:R-:W-:Y:S01]  /*b8c0*/  FMUL R45, R70.reuse, R52 ;  /* 0x00000034462d7220 */ /* 0x040fe20000400000 */
[C---:B------:R-:W-:Y:S01]  /*b8d0*/  FMUL R52, R70.reuse, R59 ;  /* 0x0000003b46347220 */ /* 0x040fe20000400000 */
[----:B------:R-:W-:Y:S01]  /*b8e0*/  F2FP.F16.E4M3.UNPACK_B R152, R152.H1 ;  /* 0x00000098ff98723e */ /* 0x000fe200030006ff */
[C---:B------:R-:W-:Y:S01]  /*b8f0*/  FMUL R59, R70.reuse, R66 ;  /* 0x00000042463b7220 */ /* 0x040fe20000400000 */
[----:B------:R-:W-:Y:S01]  /*b900*/  F2FP.SATFINITE.E4M3.F32.PACK_AB_MERGE_C R66, R13, R12, R14 ;  /* 0x0000000c0d42723e */ /* 0x000fe2000480700e */
        /* <DEDUP_REMOVED lines=11> */
[C---:B------:R-:W-:Y:S01]  /*b9c0*/  FFMA R35, R73.reuse, R108, R35 ;  /* 0x0000006c49237223 */ /* 0x040fe20000000023 */
[C---:B------:R-:W-:Y:S01]  /*b9d0*/  FMUL R36, R70.reuse, R43 ;  /* 0x0000002b46247220 */ /* 0x040fe20000400000 */
[--C-:B------:R-:W-:Y:S02]  /*b9e0*/  HADD2.F32 R112, -RZ, R150.reuse.H0_H0 ;  /* 0x20000096ff707230 */ /* 0x100fe40000004100 */
[C---:B------:R-:W-:Y:S01]  /*b9f0*/  FMUL R39, R70.reuse, R46 ;  /* 0x0000002e46277220 */ /* 0x040fe20000400000 */
        /* <DEDUP_REMOVED lines=13> */
[C---:B------:R-:W-:Y:S01]  /*bad0*/  FMUL R46, R70.reuse, R53 ;  /* 0x00000035462e7220 */ /* 0x040fe20000400000 */
[--C-:B------:R-:W-:Y:S02]  /*bae0*/  HADD2.F32 R120, -RZ, R152.reuse.H0_H0 ;  /* 0x20000098ff787230 */ /* 0x100fe40000004100 */
[C---:B------:R-:W-:Y:S01]  /*baf0*/  FMUL R50, R70.reuse, R57 ;  /* 0x0000003946327220 */ /* 0x040fe20000400000 */
[C---:B------:R-:W-:Y:S01]  /*bb00*/  FMUL R51, R70.reuse, R58 ;  /* 0x0000003a46337220 */ /* 0x040fe20000400000 */
[C---:B------:R-:W-:Y:S01]  /*bb10*/  FMUL R53, R70.reuse, R60 ;  /* 0x0000003c46357220 */ /* 0x040fe20000400000 */
[C---:B------:R-:W-:Y:S01]  /*bb20*/  FFMA R43, R73.reuse, R116, R43 ;  /* 0x00000074492b7223 */ /* 0x040fe2000000002b */
[----:B------:R-:W-:Y:S02]  /*bb30*/  HADD2.F32 R121, -RZ, R152.H1_H1 ;  /* 0x30000098ff797230 */ /* 0x000fe40000004100 */
[C---:B------:R-:W-:Y:S01]  /*bb40*/  FMUL R47, R70.reuse, R54 ;  /* 0x00000036462f7220 */ /* 0x040fe20000400000 */
[C---:B------:R-:W-:Y:S01]  /*bb50*/  FMUL R57, R70.reuse, R64 ;  /* 0x0000004046397220 */ /* 0x040fe20000400000 */
[C---:B------:R-:W-:Y:S01]  /*bb60*/  FMUL R58, R70.reuse, R65 ;  /* 0x00000041463a7220 */ /* 0x040fe20000400000 */
[C---:B------:R-:W-:Y:S01]  /*bb70*/  FMUL R60, R70.reuse, R67 ;  /* 0x00000043463c7220 */ /* 0x040fe20000400000 */
[----:B------:R-:W-:Y:S01]  /*bb80*/  FFMA R44, R73, R117, R44 ;  /* 0x00000075492c7223 */ /* 0x000fe2000000002c */
[C---:B------:R-:W-:Y:S01]  /*bb90*/  FMUL R48, R70.reuse, R55 ;  /* 0x0000003746307220 */ /* 0x040fe20000400000 */
[----:B------:R-:W-:Y:S01]  /*bba0*/  F2FP.SATFINITE.E4M3.F32.PACK_AB_MERGE_C R64, R5, R4, R76 ;  /* 0x000000040540723e */ /* 0x000fe2000480704c */
[----:B------:R-:W-:Y:S01]  /*bbb0*/  FFMA R45, R73, R118, R45 ;  /* 0x00000076492d7223 */ /* 0x000fe2000000002d */
[----:B------:R-:W-:Y:S01]  /*bbc0*/  F2FP.SATFINITE.E4M3.F32.PACK_AB_MERGE_C R65, R9, R8, R78 ;  /* 0x000000080941723e */ /* 0x000fe2000480704e */
[----:B------:R-:W-:Y:S01]  /*bbd0*/  FMUL R49, R70, R56 ;  /* 0x0000003846317220 */ /* 0x000fe20000400000 */
[----:B------:R-:W-:Y:S01]  /*bbe0*/  F2FP.SATFINITE.E4M3.F32.PACK_AB_MERGE_C R67, R2, R0, R3 ;  /* 0x000000000243723e */ /* 0x000fe20004807003 */
[C---:B------:R-:W-:Y:S01]  /*bbf0*/  FFMA R46, R73.reuse, R119, R46 ;  /* 0x00000077492e7223 */ /* 0x040fe2000000002e */
[----:B------:R-:W-:Y:S01]  /*bc00*/  F2FP.F16.E4M3.UNPACK_B R154, R154.H1 ;  /* 0x0000009aff9a723e */ /* 0x000fe200030006ff */
[--C-:B------:R-:W-:Y:S02]  /*bc10*/  HADD2.F32 R124, -RZ, R153.reuse.H0_H0 ;  /* 0x20000099ff7c7230 */ /* 0x100fe40000004100 */
[C---:B------:R-:W-:Y:S01]  /*bc20*/  FFMA R47, R73.reuse, R120, R47 ;  /* 0x00000078492f7223 */ /* 0x040fe2000000002f */
[----:B------:R1:W-:Y:S01]  /*bc30*/  STS.128 [R137+UR44+0xa200], R64 ;  /* 0x00a2004089007988 */ /* 0x0003e20008000c2c */
[----:B------:R-:W-:Y:S02]  /*bc40*/  HADD2.F32 R125, -RZ, R153.H1_H1 ;  /* 0x30000099ff7d7230 */ /* 0x000fe40000004100 */
[C---:B------:R-:W-:Y:S01]  /*bc50*/  FFMA R48, R73.reuse, R121, R48 ;  /* 0x0000007949307223 */ /* 0x040fe20000000030 */
[C---:B------:R-:W-:Y:S01]  /*bc60*/  FFMA R49, R73.reuse, R122, R49 ;  /* 0x0000007a49317223 */ /* 0x040fe20000000031 */
[----:B------:R-:W-:Y:S01]  /*bc70*/  F2FP.F16.E4M3.UNPACK_B R155, R155.H1 ;  /* 0x0000009bff9b723e */ /* 0x000fe200030006ff */
[C---:B------:R-:W-:Y:S01]  /*bc80*/  FFMA R50, R73.reuse, R123, R50 ;  /* 0x0000007b49327223 */ /* 0x040fe20000000032 */
[----:B------:R-:W-:Y:S01]  /*bc90*/  FMUL R54, R70, R61 ;  /* 0x0000003d46367220 */ /* 0x000fe20000400000 */
[--C-:B------:R-:W-:Y:S01]  /*bca0*/  HADD2.F32 R128, -RZ, R154.reuse.H0_H0 ;  /* 0x2000009aff807230 */ /* 0x100fe20000004100 */
[----:B------:R1:W-:Y:S01]  /*bcb0*/  STS.128 [R179+0xa010], R16 ;  /* 0x00a01010b3007388 */ /* 0x0003e20000000c00 */
[----:B------:R-:W-:Y:S01]  /*bcc0*/  F2FP.SATFINITE.E4M3.F32.PACK_AB_MERGE_C R35, R36, R35, RZ ;  /* 0x000000232423723e */ /* 0x000fe200048070ff */
[C---:B------:R-:W-:Y:S01]  /*bcd0*/  FFMA R51, R73.reuse, R124, R51 ;  /* 0x0000007c49337223 */ /* 0x040fe20000000033 */
[----:B------:R-:W-:Y:S01]  /*bce0*/  F2FP.SATFINITE.E4M3.F32.PACK_AB_MERGE_C R39, R40, R39, RZ ;  /* 0x000000272827723e */ /* 0x000fe200048070ff */
[----:B------:R-:W-:Y:S02]  /*bcf0*/  HADD2.F32 R129, -RZ, R154.H1_H1 ;  /* 0x3000009aff817230 */ /* 0x000fe40000004100 */
[C---:B------:R-:W-:Y:S01]  /*bd00*/  FMUL R55, R70.reuse, R62 ;  /* 0x0000003e46377220 */ /* 0x040fe20000400000 */
[C---:B------:R-:W-:Y:S01]  /*bd10*/  FFMA R52, R73.reuse, R125, R52 ;  /* 0x0000007d49347223 */ /* 0x040fe20000000034 */
[----:B------:R-:W-:Y:S01]  /*bd20*/  FMUL R56, R70, R63 ;  /* 0x0000003f46387220 */ /* 0x000fe20000400000 */
[C---:B------:R-:W-:Y:S01]  /*bd30*/  FFMA R53, R73.reuse, R126, R53 ;  /* 0x0000007e49357223 */ /* 0x040fe20000000035 */
[C---:B------:R-:W-:Y:S01]  /*bd40*/  FFMA R54, R73.reuse, R127, R54 ;  /* 0x0000007f49367223 */ /* 0x040fe20000000036 */
[--C-:B------:R-:W-:Y:S02]  /*bd50*/  HADD2.F32 R74, -RZ, R155.reuse.H0_H0 ;  /* 0x2000009bff4a7230 */ /* 0x100fe40000004100 */
[C---:B------:R-:W-:Y:S01]  /*bd60*/  FFMA R55, R73.reuse, R128, R55 ;  /* 0x0000008049377223 */ /* 0x040fe20000000037 */
[----:B------:R-:W-:Y:S02]  /*bd70*/  HADD2.F32 R131, -RZ, R155.H1_H1 ;  /* 0x3000009bff837230 */ /* 0x000fe40000004100 */
[C---:B------:R-:W-:Y:S01]  /*bd80*/  FFMA R56, R73.reuse, R129, R56 ;  /* 0x0000008149387223 */ /* 0x040fe20000000038 */
[----:B------:R-:W-:Y:S01]  /*bd90*/  F2FP.SATFINITE.E4M3.F32.PACK_AB_MERGE_C R43, R44, R43, RZ ;  /* 0x0000002b2c2b723e */ /* 0x000fe200048070ff */
[C---:B------:R-:W-:Y:S01]  /*bda0*/  FFMA R57, R73.reuse, R72, R57 ;  /* 0x0000004849397223 */ /* 0x040fe20000000039 */
[C---:B------:R-:W-:Y:S01]  /*bdb0*/  FFMA R58, R73.reuse, R75, R58 ;  /* 0x0000004b493a7223 */ /* 0x040fe2000000003a */
[C---:B------:R-:W-:Y:S01]  /*bdc0*/  FFMA R59, R73.reuse, R74, R59 ;  /* 0x0000004a493b7223 */ /* 0x040fe2000000003b */
[----:B------:R-:W-:Y:S01]  /*bdd0*/  F2FP.SATFINITE.E4M3.F32.PACK_AB_MERGE_C R33, R34, R33, R35 ;  /* 0x000000212221723e */ /* 0x000fe20004807023 */
[----:B------:R-:W-:Y:S01]  /*bde0*/  FFMA R60, R73, R131, R60 ;  /* 0x00000083493c7223 */ /* 0x000fe2000000003c */
[----:B------:R-:W-:Y:S02]  /*bdf0*/  F2FP.SATFINITE.E4M3.F32.PACK_AB_MERGE_C R32, R30, R29, R32 ;  /* 0x0000001d1e20723e */ /* 0x000fe40004807020 */
        /* <DEDUP_REMOVED lines=11> */
[----:B------:R-:W-:Y:S03]  /*beb0*/  IADD3 R68, PT, PT, R68, 0x1, RZ ;  /* 0x0000000144447810 */ /* 0x000fe60007ffe0ff */
        /* <DEDUP_REMOVED lines=18> */
.L_x_150:
[----:B------:R-:W-:Y:S05]  /*bfe0*/  BSYNC.RECONVERGENT B0 ;  /* 0x0000000000007941 */ /* 0x000fea0003800200 */
.L_x_149:
[----:B------:R-:W-:Y:S01]  /*bff0*/  R2UR UR4, R164 ;  /* 0x00000000a40472ca */ /* 0x000fe200000e0000 */
[----:B------:R-:W-:Y:S01]  /*c000*/  BAR.SYNC.DEFER_BLOCKING 0x1, 0x80 ;  /* 0x0042000000007b1d */ /* 0x000fe20000010000 */
[----:B------:R-:W-:Y:S01]  /*c010*/  ISETP.NE.AND P0, PT, R166, 0x2, PT ;  /* 0x00000002a600780c */ /* 0x000fe20003f05270 */
[----:B------:R-:W-:Y:S01]  /*c020*/  UISETP.NE.AND UP0, UPT, UR46, URZ, UPT ;  /* 0x000000ff2e00728c */ /* 0x000fe2000bf05270 */
[----:B------:R-:W-:Y:S01]  /*c030*/  ISETP.NE.AND P1, PT, R68, 0x2, PT ;  /* 0x000000024400780c */ /* 0x000fe20003f25270 */
[----:B------:R-:W-:Y:S01]  /*c040*/  UIADD3 UR20, UPT, UPT, UR37, UR61, URZ ;  /* 0x0000003d25147290 */ /* 0x000fe2000fffe0ff */
[----:B------:R-:W-:Y:S02]  /*c050*/  SEL R0, RZ, 0x1, P0 ;  /* 0x00000001ff007807 */ /* 0x000fe40000000000 */
[----:B------:R-:W-:Y:S02]  /*c060*/  SEL R3, RZ, 0x1, P1 ;  /* 0x00000001ff037807 */ /* 0x000fe40000800000 */
[----:B------:R-:W-:Y:S02]  /*c070*/  LOP3.LUT R171, R171, R0, RZ, 0x3c, !PT ;  /* 0x00000000abab7212 */ /* 0x000fe400078e3cff */
[----:B------:R-:W-:Y:S01]  /*c080*/  LOP3.LUT R172, R172, R3, RZ, 0x3c, !PT ;  /* 0x00000003acac7212 */ /* 0x000fe200078e3cff */
[----:B------:R-:W-:Y:S01]  /*c090*/  UIADD3 UR16, UPT, UPT, UR38, UR4, URZ ;  /* 0x0000000426107290 */ /* 0x000fe2000fffe0ff */
[----:B------:R-:W-:Y:S02]  /*c0a0*/  SEL R166, R166, RZ, P0 ;  /* 0x000000ffa6a67207 */ /* 0x000fe40000000000 */
[----:B------:R-:W-:Y:S01]  /*c0b0*/  SEL R68, R68, RZ, P1 ;  /* 0x000000ff44447207 */ /* 0x000fe20000800000 */
[----:B------:R-:W-:Y:S01]  /*c0c0*/  UMOV UR36, UR59 ;  /* 0x0000003b00247c82 */ /* 0x000fe20008000000 */
[----:B------:R-:W-:Y:S07]  /*c0d0*/  BRA.U UP0, `(.L_x_151) ;  /* 0xffffff9900907547 */ /* 0x000fee000b83ffff */
[----:B------:R-:W-:Y:S05]  /*c0e0*/  EXIT ;  /* 0x000000000000794d */ /* 0x000fea0003800000 */
.L_x_25:
[----:B--2---:R2:W3:Y:S02]  /*c0f0*/  SYNCS.PHASECHK.TRANS64.TRYWAIT P0, [R3+URZ+0x150], R2 ;  /* 0x00015002030075a7 */ /* 0x0044e400080011ff */
[----:B---3--:R-:W-:Y:S05]  /*c100*/  @!P0 NANOSLEEP.SYNCS 0x989680 ;  /* 0x009896800000895d */ /* 0x008fea0003900000 */
[----:B------:R-:W3:Y:S02]  /*c110*/  @!P0 SYNCS.PHASECHK.TRANS64 P0, [R3+URZ+0x150], R2 ;  /* 0x00015002030085a7 */ /* 0x000ee400080010ff */
[----:B---3--:R-:W-:Y:S05]  /*c120*/  @!P0 BRA `(.L_x_25) ;  /* 0xfffffffc00f08947 */ /* 0x008fea000383ffff */
[----:B------:R-:W-:Y:S05]  /*c130*/  BRA `(.L_x_152) ;  /* 0xffffff5800847947 */ /* 0x000fea000383ffff */
.L_x_28:
[----:B-1----:R-:W-:-:S07]  /*c140*/  MOV R0, UR33 ;  /* 0x0000002100007c02 */ /* 0x002fce0008000f00 */
.L_x_153:
[----:B-1----:R1:W2:Y:S02]  /*c150*/  SYNCS.PHASECHK.TRANS64.TRYWAIT P0, [R0+URZ+0x58], R3 ;  /* 0x00005803000075a7 */ /* 0x0022a400080011ff */
[----:B--2---:R-:W-:Y:S05]  /*c160*/  @!P0 NANOSLEEP.SYNCS 0x989680 ;  /* 0x009896800000895d */ /* 0x004fea0003900000 */
[----:B------:R-:W2:Y:S02]  /*c170*/  @!P0 SYNCS.PHASECHK.TRANS64 P0, [R0+URZ+0x58], R3 ;  /* 0x00005803000085a7 */ /* 0x000ea400080010ff */
[----:B--2---:R-:W-:Y:S05]  /*c180*/  @!P0 BRA `(.L_x_153) ;  /* 0xfffffffc00f08947 */ /* 0x004fea000383ffff */
[----:B------:R-:W-:Y:S05]  /*c190*/  BRA `(.L_x_27) ;  /* 0xffffff5800dc7947 */ /* 0x000fea000383ffff */
.L_x_35:
[----:B-1----:R-:W-:-:S07]  /*c1a0*/  MOV R0, UR17 ;  /* 0x0000001100007c02 */ /* 0x002fce0008000f00 */
.L_x_154:
[----:B-1----:R1:W2:Y:S02]  /*c1b0*/  SYNCS.PHASECHK.TRANS64.TRYWAIT P0, [R0+URZ+0x58], R3 ;  /* 0x00005803000075a7 */ /* 0x0022a400080011ff */
[----:B--2---:R-:W-:Y:S05]  /*c1c0*/  @!P0 NANOSLEEP.SYNCS 0x989680 ;  /* 0x009896800000895d */ /* 0x004fea0003900000 */
[----:B------:R-:W2:Y:S02]  /*c1d0*/  @!P0 SYNCS.PHASECHK.TRANS64 P0, [R0+URZ+0x58], R3 ;  /* 0x00005803000085a7 */ /* 0x000ea400080010ff */
[----:B--2---:R-:W-:Y:S05]  /*c1e0*/  @!P0 BRA `(.L_x_154) ;  /* 0xfffffffc00f08947 */ /* 0x004fea000383ffff */
[----:B------:R-:W-:Y:S05]  /*c1f0*/  BRA `(.L_x_34) ;  /* 0xffffff5c009c7947 */ /* 0x000fea000383ffff */
.L_x_40:
[----:B-1----:R1:W2:Y:S02]  /*c200*/  SYNCS.PHASECHK.TRANS64.TRYWAIT P0, [R3+URZ+0x100], R0 ;  /* 0x00010000030075a7 */ /* 0x0022a400080011ff */
[----:B--2---:R-:W-:Y:S05]  /*c210*/  @!P0 NANOSLEEP.SYNCS 0x989680 ;  /* 0x009896800000895d */ /* 0x004fea0003900000 */
[----:B------:R-:W2:Y:S02]  /*c220*/  @!P0 SYNCS.PHASECHK.TRANS64 P0, [R3+URZ+0x100], R0 ;  /* 0x00010000030085a7 */ /* 0x000ea400080010ff */
[----:B--2---:R-:W-:Y:S05]  /*c230*/  @!P0 BRA `(.L_x_40) ;  /* 0xfffffffc00f08947 */ /* 0x004fea000383ffff */
[----:B------:R-:W-:Y:S05]  /*c240*/  BRA `(.L_x_155) ;  /* 0xffffff6000447947 */ /* 0x000fea000383ffff */
.L_x_44:
[----:B-1----:R-:W-:-:S07]  /*c250*/  MOV R0, UR4 ;  /* 0x0000000400007c02 */ /* 0x002fce0008000f00 */
.L_x_156:
[----:B-1----:R1:W2:Y:S02]  /*c260*/  SYNCS.PHASECHK.TRANS64.TRYWAIT P0, [R0+URZ], R3 ;  /* 0x00000003000075a7 */ /* 0x0022a400080011ff */
[----:B--2---:R-:W-:Y:S05]  /*c270*/  @!P0 NANOSLEEP.SYNCS 0x989680 ;  /* 0x009896800000895d */ /* 0x004fea0003900000 */
[----:B------:R-:W2:Y:S02]  /*c280*/  @!P0 SYNCS.PHASECHK.TRANS64 P0, [R0+URZ], R3 ;  /* 0x00000003000085a7 */ /* 0x000ea400080010ff */
[----:B--2---:R-:W-:Y:S05]  /*c290*/  @!P0 BRA `(.L_x_156) ;  /* 0xfffffffc00f08947 */ /* 0x004fea000383ffff */
[----:B------:R-:W-:Y:S05]  /*c2a0*/  BRA `(.L_x_157) ;  /* 0xffffff6400ec7947 */ /* 0x000fea000383ffff */
.L_x_45:
[----:B------:R-:W-:-:S07]  /*c2b0*/  MOV R0, UR5 ;  /* 0x0000000500007c02 */ /* 0x000fce0008000f00 */
.L_x_158:
[----:B-1----:R1:W2:Y:S02]  /*c2c0*/  SYNCS.PHASECHK.TRANS64.TRYWAIT P0, [R0+URZ], R3 ;  /* 0x00000003000075a7 */ /* 0x0022a400080011ff */
[----:B--2---:R-:W-:Y:S05]  /*c2d0*/  @!P0 NANOSLEEP.SYNCS 0x989680 ;  /* 0x009896800000895d */ /* 0x004fea0003900000 */
[----:B------:R-:W2:Y:S02]  /*c2e0*/  @!P0 SYNCS.PHASECHK.TRANS64 P0, [R0+URZ], R3 ;  /* 0x00000003000085a7 */ /* 0x000ea400080010ff */
[----:B--2---:R-:W-:Y:S05]  /*c2f0*/  @!P0 BRA `(.L_x_158) ;  /* 0xfffffffc00f08947 */ /* 0x004fea000383ffff */
[----:B------:R-:W-:Y:S05]  /*c300*/  BRA `(.L_x_159) ;  /* 0xffffff6400f87947 */ /* 0x000fea000383ffff */
.L_x_46:
[----:B------:R-:W-:-:S07]  /*c310*/  MOV R0, UR5 ;  /* 0x0000000500007c02 */ /* 0x000fce0008000f00 */
.L_x_160:
[----:B-1----:R1:W2:Y:S02]  /*c320*/  SYNCS.PHASECHK.TRANS64.TRYWAIT P0, [R0+URZ], R3 ;  /* 0x00000003000075a7 */ /* 0x0022a400080011ff */
[----:B--2---:R-:W-:Y:S05]  /*c330*/  @!P0 NANOSLEEP.SYNCS 0x989680 ;  /* 0x009896800000895d */ /* 0x004fea0003900000 */
[----:B------:R-:W2:Y:S02]  /*c340*/  @!P0 SYNCS.PHASECHK.TRANS64 P0, [R0+URZ], R3 ;  /* 0x00000003000085a7 */ /* 0x000ea400080010ff */
[----:B--2---:R-:W-:Y:S05]  /*c350*/  @!P0 BRA `(.L_x_160) ;  /* 0xfffffffc00f08947 */ /* 0x004fea000383ffff */
[----:B------:R-:W-:Y:S05]  /*c360*/  BRA `(.L_x_161) ;  /* 0xffffff6800047947 */ /* 0x000fea000383ffff */
.L_x_47:
[----:B------:R-:W-:-:S07]  /*c370*/  MOV R0, UR5 ;  /* 0x0000000500007c02 */ /* 0x000fce0008000f00 */
.L_x_162:
[----:B-1----:R1:W2:Y:S02]  /*c380*/  SYNCS.PHASECHK.TRANS64.TRYWAIT P0, [R0+URZ], R3 ;  /* 0x00000003000075a7 */ /* 0x0022a400080011ff */
[----:B--2---:R-:W-:Y:S05]  /*c390*/  @!P0 NANOSLEEP.SYNCS 0x989680 ;  /* 0x009896800000895d */ /* 0x004fea0003900000 */
[----:B------:R-:W2:Y:S02]  /*c3a0*/  @!P0 SYNCS.PHASECHK.TRANS64 P0, [R0+URZ], R3 ;  /* 0x00000003000085a7 */ /* 0x000ea400080010ff */
[----:B--2---:R-:W-:Y:S05]  /*c3b0*/  @!P0 BRA `(.L_x_162) ;  /* 0xfffffffc00f08947 */ /* 0x004fea000383ffff */
[----:B------:R-:W-:Y:S05]  /*c3c0*/  BRA `(.L_x_163) ;  /* 0xffffff6800107947 */ /* 0x000fea000383ffff */
.L_x_48:
[----:B------:R-:W-:-:S07]  /*c3d0*/  MOV R0, UR5 ;  /* 0x0000000500007c02 */ /* 0x000fce0008000f00 */
.L_x_164:
[----:B-1----:R1:W2:Y:S02]  /*c3e0*/  SYNCS.PHASECHK.TRANS64.TRYWAIT P0, [R0+URZ], R3 ;  /* 0x00000003000075a7 */ /* 0x0022a400080011ff */
[----:B--2---:R-:W-:Y:S05]  /*c3f0*/  @!P0 NANOSLEEP.SYNCS 0x989680 ;  /* 0x009896800000895d */ /* 0x004fea0003900000 */
[----:B------:R-:W2:Y:S02]  /*c400*/  @!P0 SYNCS.PHASECHK.TRANS64 P0, [R0+URZ], R3 ;  /* 0x00000003000085a7 */ /* 0x000ea400080010ff */
[----:B--2---:R-:W-:Y:S05]  /*c410*/  @!P0 BRA `(.L_x_164) ;  /* 0xfffffffc00f08947 */ /* 0x004fea000383ffff */
[----:B------:R-:W-:Y:S05]  /*c420*/  BRA `(.L_x_165) ;  /* 0xffffff68001c7947 */ /* 0x000fea000383ffff */
.L_x_49:
[----:B------:R-:W-:-:S07]  /*c430*/  MOV R0, UR5 ;  /* 0x0000000500007c02 */ /* 0x000fce0008000f00 */
.L_x_166:
[----:B-1----:R1:W2:Y:S02]  /*c440*/  SYNCS.PHASECHK.TRANS64.TRYWAIT P0, [R0+URZ], R3 ;  /* 0x00000003000075a7 */ /* 0x0022a400080011ff */
[----:B--2---:R-:W-:Y:S05]  /*c450*/  @!P0 NANOSLEEP.SYNCS 0x989680 ;  /* 0x009896800000895d */ /* 0x004fea0003900000 */
[----:B------:R-:W2:Y:S02]  /*c460*/  @!P0 SYNCS.PHASECHK.TRANS64 P0, [R0+URZ], R3 ;  /* 0x00000003000085a7 */ /* 0x000ea400080010ff */
[----:B--2---:R-:W-:Y:S05]  /*c470*/  @!P0 BRA `(.L_x_166) ;  /* 0xfffffffc00f08947 */ /* 0x004fea000383ffff */
[----:B------:R-:W-:Y:S05]  /*c480*/  BRA `(.L_x_167) ;  /* 0xffffff6800287947 */ /* 0x000fea000383ffff */
.L_x_50:
[----:B------:R-:W-:-:S07]  /*c490*/  MOV R0, UR5 ;  /* 0x0000000500007c02 */ /* 0x000fce0008000f00 */
.L_x_168:
[----:B-1----:R1:W2:Y:S02]  /*c4a0*/  SYNCS.PHASECHK.TRANS64.TRYWAIT P0, [R0+URZ], R3 ;  /* 0x00000003000075a7 */ /* 0x0022a400080011ff */
[----:B--2---:R-:W-:Y:S05]  /*c4b0*/  @!P0 NANOSLEEP.SYNCS 0x989680 ;  /* 0x009896800000895d */ /* 0x004fea0003900000 */
[----:B------:R-:W2:Y:S02]  /*c4c0*/  @!P0 SYNCS.PHASECHK.TRANS64 P0, [R0+URZ], R3 ;  /* 0x00000003000085a7 */ /* 0x000ea400080010ff */
[----:B--2---:R-:W-:Y:S05]  /*c4d0*/  @!P0 BRA `(.L_x_168) ;  /* 0xfffffffc00f08947 */ /* 0x004fea000383ffff */
[----:B------:R-:W-:Y:S05]  /*c4e0*/  BRA `(.L_x_169) ;  /* 0xffffff6800347947 */ /* 0x000fea000383ffff */
.L_x_51:
[----:B------:R-:W-:-:S07]  /*c4f0*/  MOV R0, UR5 ;  /* 0x0000000500007c02 */ /* 0x000fce0008000f00 */
.L_x_170:
[----:B-1----:R1:W2:Y:S02]  /*c500*/  SYNCS.PHASECHK.TRANS64.TRYWAIT P0, [R0+URZ], R3 ;  /* 0x00000003000075a7 */ /* 0x0022a400080011ff */
[----:B--2---:R-:W-:Y:S05]  /*c510*/  @!P0 NANOSLEEP.SYNCS 0x989680 ;  /* 0x009896800000895d */ /* 0x004fea0003900000 */
[----:B------:R-:W2:Y:S02]  /*c520*/  @!P0 SYNCS.PHASECHK.TRANS64 P0, [R0+URZ], R3 ;  /* 0x00000003000085a7 */ /* 0x000ea400080010ff */
[----:B--2---:R-:W-:Y:S05]  /*c530*/  @!P0 BRA `(.L_x_170) ;  /* 0xfffffffc00f08947 */ /* 0x004fea000383ffff */
[----:B------:R-:W-:Y:S05]  /*c540*/  BRA `(.L_x_171) ;  /* 0xffffff6800407947 */ /* 0x000fea000383ffff */
.L_x_52:
[----:B------:R-:W-:-:S07]  /*c550*/  MOV R0, UR5 ;  /* 0x0000000500007c02 */ /* 0x000fce0008000f00 */
.L_x_172:
[----:B-1----:R1:W2:Y:S02]  /*c560*/  SYNCS.PHASECHK.TRANS64.TRYWAIT P0, [R0+URZ], R3 ;  /* 0x00000003000075a7 */ /* 0x0022a400080011ff */
[----:B--2---:R-:W-:Y:S05]  /*c570*/  @!P0 NANOSLEEP.SYNCS 0x989680 ;  /* 0x009896800000895d */ /* 0x004fea0003900000 */
[----:B------:R-:W2:Y:S02]  /*c580*/  @!P0 SYNCS.PHASECHK.TRANS64 P0, [R0+URZ], R3 ;  /* 0x00000003000085a7 */ /* 0x000ea400080010ff */
[----:B--2---:R-:W-:Y:S05]  /*c590*/  @!P0 BRA `(.L_x_172) ;  /* 0xfffffffc00f08947 */ /* 0x004fea000383ffff */
[----:B------:R-:W-:Y:S05]  /*c5a0*/  BRA `(.L_x_173) ;  /* 0xffffff68004c7947 */ /* 0x000fea000383ffff */
.L_x_53:
[----:B------:R-:W-:-:S07]  /*c5b0*/  MOV R0, UR5 ;  /* 0x0000000500007c02 */ /* 0x000fce0008000f00 */
.L_x_174:
[----:B-1----:R1:W2:Y:S02]  /*c5c0*/  SYNCS.PHASECHK.TRANS64.TRYWAIT P0, [R0+URZ], R3 ;  /* 0x00000003000075a7 */ /* 0x0022a400080011ff */
[----:B--2---:R-:W-:Y:S05]  /*c5d0*/  @!P0 NANOSLEEP.SYNCS 0x989680 ;  /* 0x009896800000895d */ /* 0x004fea0003900000 */
[----:B------:R-:W2:Y:S02]  /*c5e0*/  @!P0 SYNCS.PHASECHK.TRANS64 P0, [R0+URZ], R3 ;  /* 0x00000003000085a7 */ /* 0x000ea400080010ff */
[----:B--2---:R-:W-:Y:S05]  /*c5f0*/  @!P0 BRA `(.L_x_174) ;  /* 0xfffffffc00f08947 */ /* 0x004fea000383ffff */
[----:B------:R-:W-:Y:S05]  /*c600*/  BRA `(.L_x_175) ;  /* 0xffffff6800587947 */ /* 0x000fea000383ffff */
.L_x_56:
[----:B--2---:R2:W3:Y:S02]  /*c610*/  SYNCS.PHASECHK.TRANS64.TRYWAIT P0, [R2+URZ+0x140], R5 ;  /* 0x00014005020075a7 */ /* 0x0044e400080011ff */
[----:B---3--:R-:W-:Y:S05]  /*c620*/  @!P0 NANOSLEEP.SYNCS 0x989680 ;  /* 0x009896800000895d */ /* 0x008fea0003900000 */
[----:B------:R-:W3:Y:S02]  /*c630*/  @!P0 SYNCS.PHASECHK.TRANS64 P0, [R2+URZ+0x140], R5 ;  /* 0x00014005020085a7 */ /* 0x000ee400080010ff */
[----:B---3--:R-:W-:Y:S05]  /*c640*/  @!P0 BRA `(.L_x_56) ;  /* 0xfffffffc00f08947 */ /* 0x008fea000383ffff */
[----:B------:R-:W-:Y:S05]  /*c650*/  BRA `(.L_x_176) ;  /* 0xffffff6800b47947 */ /* 0x000fea000383ffff */
.L_x_57:
[----:B------:R-:W-:-:S07]  /*c660*/  MOV R2, UR4 ;  /* 0x0000000400027c02 */ /* 0x000fce0008000f00 */
.L_x_177:
[----:B--2---:R2:W3:Y:S02]  /*c670*/  SYNCS.PHASECHK.TRANS64.TRYWAIT P0, [R2+URZ+0x110], R5 ;  /* 0x00011005020075a7 */ /* 0x0044e400080011ff */
[----:B---3--:R-:W-:Y:S05]  /*c680*/  @!P0 NANOSLEEP.SYNCS 0x989680 ;  /* 0x009896800000895d */ /* 0x008fea0003900000 */
[----:B------:R-:W3:Y:S02]  /*c690*/  @!P0 SYNCS.PHASECHK.TRANS64 P0, [R2+URZ+0x110], R5 ;  /* 0x00011005020085a7 */ /* 0x000ee400080010ff */
[----:B---3--:R-:W-:Y:S05]  /*c6a0*/  @!P0 BRA `(.L_x_177) ;  /* 0xfffffffc00f08947 */ /* 0x008fea000383ffff */
[----:B------:R-:W-:Y:S05]  /*c6b0*/  BRA `(.L_x_178) ;  /* 0xffffff6800c47947 */ /* 0x000fea000383ffff */
.L_x_58:
[----:B--2---:R2:W3:Y:S02]  /*c6c0*/  SYNCS.PHASECHK.TRANS64.TRYWAIT P1, [R2+URZ+0x100], R5 ;  /* 0x00010005020075a7 */ /* 0x0044e400080211ff */
[----:B---3--:R-:W-:Y:S05]  /*c6d0*/  @!P1 NANOSLEEP.SYNCS 0x989680 ;  /* 0x009896800000995d */ /* 0x008fea0003900000 */
[----:B------:R-:W3:Y:S02]  /*c6e0*/  @!P1 SYNCS.PHASECHK.TRANS64 P1, [R2+URZ+0x100], R5 ;  /* 0x00010005020095a7 */ /* 0x000ee400080210ff */
[----:B---3--:R-:W-:Y:S05]  /*c6f0*/  @!P1 BRA `(.L_x_58) ;  /* 0xfffffffc00f09947 */ /* 0x008fea000383ffff */
[----:B------:R-:W-:Y:S05]  /*c700*/  BRA `(.L_x_179) ;  /* 0xffffff6800f47947 */ /* 0x000fea000383ffff */
.L_x_61:
[----:B------:R-:W-:-:S07]  /*c710*/  MOV R0, UR4 ;  /* 0x0000000400007c02 */ /* 0x000fce0008000f00 */
.L_x_180:
[----:B--2---:R2:W3:Y:S02]  /*c720*/  SYNCS.PHASECHK.TRANS64.TRYWAIT P0, [R0+URZ+0x110], R3 ;  /* 0x00011003000075a7 */ /* 0x0044e400080011ff */
[----:B---3--:R-:W-:Y:S05]  /*c730*/  @!P0 NANOSLEEP.SYNCS 0x989680 ;  /* 0x009896800000895d */ /* 0x008fea0003900000 */
[----:B------:R-:W3:Y:S02]  /*c740*/  @!P0 SYNCS.PHASECHK.TRANS64 P0, [R0+URZ+0x110], R3 ;  /* 0x00011003000085a7 */ /* 0x000ee400080010ff */
[----:B---3--:R-:W-:Y:S05]  /*c750*/  @!P0 BRA `(.L_x_180) ;  /* 0xfffffffc00f08947 */ /* 0x008fea000383ffff */
[----:B------:R-:W-:Y:S05]  /*c760*/  BRA `(.L_x_60) ;  /* 0xffffff6c00487947 */ /* 0x000fea000383ffff */
.L_x_70:
[----:B--2---:R-:W-:-:S04]  /*c770*/  MOV R0, UR5 ;  /* 0x0000000500007c02 */ /* 0x004fc80008000f00 */
[----:B------:R2:W3:Y:S03]  /*c780*/  SYNCS.PHASECHK.TRANS64.TRYWAIT P0, [R0+URZ+0x8], R7 ;  /* 0x00000807000075a7 */ /* 0x0004e600080011ff */
[----:B---3--:R-:W-:Y:S05]  /*c790*/  @!P0 NANOSLEEP.SYNCS 0x989680 ;  /* 0x009896800000895d */ /* 0x008fea0003900000 */
[----:B------:R-:W3:Y:S02]  /*c7a0*/  @!P0 SYNCS.PHASECHK.TRANS64 P0, [R0+URZ+0x8], R7 ;  /* 0x00000807000085a7 */ /* 0x000ee400080010ff */
[----:B---3--:R-:W-:Y:S05]  /*c7b0*/  @!P0 BRA `(.L_x_70) ;  /* 0xfffffffc00ec8947 */ /* 0x008fea000383ffff */
[----:B------:R-:W-:Y:S05]  /*c7c0*/  BRA `(.L_x_69) ;  /* 0xffffff6c00fc7947 */ /* 0x000fea000383ffff */
.L_x_72:
[----:B------:R-:W-:Y:S01]  /*c7d0*/  BSSY B0, `(.L_x_181) ;  /* 0x0000006000007945 */ /* 0x000fe20003800000 */
[----:B------:R-:W-:-:S07]  /*c7e0*/  MOV R15, 0xffffffff ;  /* 0xffffffff000f7802 */ /* 0x000fce0000000f00 */
[----:B-12--5:R-:W-:Y:S05]  /*c7f0*/  WARPSYNC.COLLECTIVE R15, `(.L_x_182) ;  /* 0x000000000f0c7348 */ /* 0x026fea0003c00000 */
[----:B------:R-:W-:Y:S02]  /*c800*/  ELECT P6, UR79, PT ;  /* 0x00000000004f782f */ /* 0x000fe400038c0000 */
[----:B------:R-:W-:Y:S01]  /*c810*/  MOV R14, UR79 ;  /* 0x0000004f000e7c02 */ /* 0x000fe20008000f00 */
[----:B-12--5:R-:W-:Y:S10]  /*c820*/  ENDCOLLECTIVE ;  /* 0x000000000000791b */ /* 0x026ff40003800000 */
.L_x_182:
[----:B------:R-:W-:Y:S05]  /*c830*/  BSYNC B0 ;  /* 0x0000000000007941 */ /* 0x000fea0003800000 */
.L_x_181:
[----:B------:R-:W-:Y:S01]  /*c840*/  PLOP3.LUT P0, PT, P6, PT, PT, 0x80, 0x8 ;  /* 0x000000000008781c */ /* 0x000fe2000370f070 */
[----:B------:R-:W-:-:S12]  /*c850*/  BRA `(.L_x_183) ;  /* 0xffffff7000287947 */ /* 0x000fd8000383ffff */
.L_x_74:
[----:B--2---:R-:W-:-:S04]  /*c860*/  MOV R0, UR5 ;  /* 0x0000000500007c02 */ /* 0x004fc80008000f00 */
[----:B------:R2:W3:Y:S03]  /*c870*/  SYNCS.PHASECHK.TRANS64.TRYWAIT P0, [R0+URZ+0x8], R5 ;  /* 0x00000805000075a7 */ /* 0x0004e600080011ff */
[----:B---3--:R-:W-:Y:S05]  /*c880*/  @!P0 NANOSLEEP.SYNCS 0x989680 ;  /* 0x009896800000895d */ /* 0x008fea0003900000 */
[----:B------:R-:W3:Y:S02]  /*c890*/  @!P0 SYNCS.PHASECHK.TRANS64 P0, [R0+URZ+0x8], R5 ;  /* 0x00000805000085a7 */ /* 0x000ee400080010ff */
[----:B---3--:R-:W-:Y:S05]  /*c8a0*/  @!P0 BRA `(.L_x_74) ;  /* 0xfffffffc00ec8947 */ /* 0x008fea000383ffff */
[----:B------:R-:W-:Y:S05]  /*c8b0*/  BRA `(.L_x_73) ;  /* 0xffffff70002c7947 */ /* 0x000fea000383ffff */
.L_x_75:
[----:B-1----:R1:W2:Y:S02]  /*c8c0*/  SYNCS.PHASECHK.TRANS64.TRYWAIT P0, [R0+URZ+0x100], R5 ;  /* 0x00010005000075a7 */ /* 0x0022a400080011ff */
[----:B--2---:R-:W-:Y:S05]  /*c8d0*/  @!P0 NANOSLEEP.SYNCS 0x989680 ;  /* 0x009896800000895d */ /* 0x004fea0003900000 */
[----:B------:R-:W2:Y:S02]  /*c8e0*/  @!P0 SYNCS.PHASECHK.TRANS64 P0, [R0+URZ+0x100], R5 ;  /* 0x00010005000085a7 */ /* 0x000ea400080010ff */
[----:B--2---:R-:W-:Y:S05]  /*c8f0*/  @!P0 BRA `(.L_x_75) ;  /* 0xfffffffc00f08947 */ /* 0x004fea000383ffff */
[----:B------:R-:W-:Y:S05]  /*c900*/  BRA `(.L_x_184) ;  /* 0xffffff7400087947 */ /* 0x000fea000383ffff */
.L_x_77:
[----:B------:R-:W-:-:S07]  /*c910*/  MOV R0, UR23 ;  /* 0x0000001700007c02 */ /* 0x000fce0008000f00 */
.L_x_185:
[----:B-1----:R1:W2:Y:S02]  /*c920*/  SYNCS.PHASECHK.TRANS64.TRYWAIT P0, [R0+URZ+0x130], R5 ;  /* 0x00013005000075a7 */ /* 0x0022a400080011ff */
[----:B--2---:R-:W-:Y:S05]  /*c930*/  @!P0 NANOSLEEP.SYNCS 0x989680 ;  /* 0x009896800000895d */ /* 0x004fea0003900000 */
[----:B------:R-:W2:Y:S02]  /*c940*/  @!P0 SYNCS.PHASECHK.TRANS64 P0, [R0+URZ+0x130], R5 ;  /* 0x00013005000085a7 */ /* 0x000ea400080010ff */
[----:B--2---:R-:W-:Y:S05]  /*c950*/  @!P0 BRA `(.L_x_185) ;  /* 0xfffffffc00f08947 */ /* 0x004fea000383ffff */
[----:B------:R-:W-:Y:S05]  /*c960*/  BRA `(.L_x_186) ;  /* 0xffffff7400547947 */ /* 0x000fea000383ffff */
.L_x_80:
[----:B------:R-:W-:Y:S07]  /*c970*/  MOV R0, UR5 ;  /* 0x0000000500007c02 */ /* 0x000fee0008000f00 */
.L_x_187:
[----:B-1----:R1:W2:Y:S02]  /*c980*/  SYNCS.PHASECHK.TRANS64.TRYWAIT P0, [R0+URZ], R5 ;  /* 0x00000005000075a7 */ /* 0x0022a400080011ff */
[----:B--2---:R-:W-:Y:S05]  /*c990*/  @!P0 NANOSLEEP.SYNCS 0x989680 ;  /* 0x009896800000895d */ /* 0x004fea0003900000 */
[----:B------:R-:W2:Y:S02]  /*c9a0*/  @!P0 SYNCS.PHASECHK.TRANS64 P0, [R0+URZ], R5 ;  /* 0x00000005000085a7 */ /* 0x000ea400080010ff */
[----:B--2---:R-:W-:Y:S05]  /*c9b0*/  @!P0 BRA `(.L_x_187) ;  /* 0xfffffffc00f08947 */ /* 0x004fea000383ffff */
[----:B------:R-:W-:Y:S05]  /*c9c0*/  BRA `(.L_x_79) ;  /* 0xffffff7400687947 */ /* 0x000fea000383ffff */
.L_x_84:
[----:B-1----:R-:W-:-:S07]  /*c9d0*/  MOV R0, UR4 ;  /* 0x0000000400007c02 */ /* 0x002fce0008000f00 */
.L_x_188:
[----:B-1----:R1:W2:Y:S02]  /*c9e0*/  SYNCS.PHASECHK.TRANS64.TRYWAIT P0, [R0+URZ], R3 ;  /* 0x00000003000075a7 */ /* 0x0022a400080011ff */
[----:B--2---:R-:W-:Y:S05]  /*c9f0*/  @!P0 NANOSLEEP.SYNCS 0x989680 ;  /* 0x009896800000895d */ /* 0x004fea0003900000 */
[----:B------:R-:W2:Y:S02]  /*ca00*/  @!P0 SYNCS.PHASECHK.TRANS64 P0, [R0+URZ], R3 ;  /* 0x00000003000085a7 */ /* 0x000ea400080010ff */
[----:B--2---:R-:W-:Y:S05]  /*ca10*/  @!P0 BRA `(.L_x_188) ;  /* 0xfffffffc00f08947 */ /* 0x004fea000383ffff */
[----:B------:R-:W-:Y:S05]  /*ca20*/  BRA `(.L_x_189) ;  /* 0xffffff7800347947 */ /* 0x000fea000383ffff */
.L_x_87:
[----:B------:R-:W-:-:S07]  /*ca30*/  MOV R0, UR17 ;  /* 0x0000001100007c02 */ /* 0x000fce0008000f00 */
.L_x_190:
[----:B-1----:R1:W2:Y:S02]  /*ca40*/  SYNCS.PHASECHK.TRANS64.TRYWAIT P1, [R0+URZ+0x160], R3 ;  /* 0x00016003000075a7 */ /* 0x0022a400080211ff */
[----:B--2---:R-:W-:Y:S05]  /*ca50*/  @!P1 NANOSLEEP.SYNCS 0x989680 ;  /* 0x009896800000995d */ /* 0x004fea0003900000 */
[----:B------:R-:W2:Y:S02]  /*ca60*/  @!P1 SYNCS.PHASECHK.TRANS64 P1, [R0+URZ+0x160], R3 ;  /* 0x00016003000095a7 */ /* 0x000ea400080210ff */
[----:B--2---:R-:W-:Y:S05]  /*ca70*/  @!P1 BRA `(.L_x_190) ;  /* 0xfffffffc00f09947 */ /* 0x004fea000383ffff */
[----:B------:R-:W-:Y:S05]  /*ca80*/  BRA `(.L_x_191) ;  /* 0xffffff7800807947 */ /* 0x000fea000383ffff */
.L_x_92:
[----:B---3--:R3:W4:Y:S02]  /*ca90*/  SYNCS.PHASECHK.TRANS64.TRYWAIT P0, [R12+URZ+0x100], R9 ;  /* 0x000100090c0075a7 */ /* 0x00872400080011ff */
[----:B----4-:R-:W-:Y:S05]  /*caa0*/  @!P0 NANOSLEEP.SYNCS 0x989680 ;  /* 0x009896800000895d */ /* 0x010fea0003900000 */
[----:B------:R-:W4:Y:S02]  /*cab0*/  @!P0 SYNCS.PHASECHK.TRANS64 P0, [R12+URZ+0x100], R9 ;  /* 0x000100090c0085a7 */ /* 0x000f2400080010ff */
[----:B----4-:R-:W-:Y:S05]  /*cac0*/  @!P0 BRA `(.L_x_92) ;  /* 0xfffffffc00f08947 */ /* 0x010fea000383ffff */
[----:B------:R-:W-:Y:S05]  /*cad0*/  BRA `(.L_x_192) ;  /* 0xffffff7c00a87947 */ /* 0x000fea000383ffff */
.L_x_95:
[----:B------:R-:W-:Y:S07]  /*cae0*/  MOV R0, UR21 ;  /* 0x0000001500007c02 */ /* 0x000fee0008000f00 */
.L_x_193:
[----:B-1----:R1:W3:Y:S02]  /*caf0*/  SYNCS.PHASECHK.TRANS64.TRYWAIT P2, [R0+URZ+0xf8], R11 ;  /* 0x0000f80b000075a7 */ /* 0x0022e400080411ff */
[----:B---3--:R-:W-:Y:S05]  /*cb00*/  @!P2 NANOSLEEP.SYNCS 0x989680 ;  /* 0x009896800000a95d */ /* 0x008fea0003900000 */
[----:B------:R-:W3:Y:S02]  /*cb10*/  @!P2 SYNCS.PHASECHK.TRANS64 P2, [R0+URZ+0xf8], R11 ;  /* 0x0000f80b0000a5a7 */ /* 0x000ee400080410ff */
[----:B---3--:R-:W-:Y:S05]  /*cb20*/  @!P2 BRA `(.L_x_193) ;  /* 0xfffffffc00f0a947 */ /* 0x008fea000383ffff */
[----:B------:R-:W-:Y:S05]  /*cb30*/  BRA `(.L_x_94) ;  /* 0xffffff8400107947 */ /* 0x000fea000383ffff */
.L_x_98:
[----:B---3--:R-:W-:Y:S07]  /*cb40*/  MOV R0, UR21 ;  /* 0x0000001500007c02 */ /* 0x008fee0008000f00 */
.L_x_194:
[----:B-1----:R1:W3:Y:S02]  /*cb50*/  SYNCS.PHASECHK.TRANS64.TRYWAIT P0, [R0+URZ+0xd0], R9 ;  /* 0x0000d009000075a7 */ /* 0x0022e400080011ff */
[----:B---3--:R-:W-:Y:S05]  /*cb60*/  @!P0 NANOSLEEP.SYNCS 0x989680 ;  /* 0x009896800000895d */ /* 0x008fea0003900000 */
[----:B------:R-:W3:Y:S02]  /*cb70*/  @!P0 SYNCS.PHASECHK.TRANS64 P0, [R0+URZ+0xd0], R9 ;  /* 0x0000d009000085a7 */ /* 0x000ee400080010ff */
[----:B---3--:R-:W-:Y:S05]  /*cb80*/  @!P0 BRA `(.L_x_194) ;  /* 0xfffffffc00f08947 */ /* 0x008fea000383ffff */
[----:B------:R-:W-:Y:S05]  /*cb90*/  BRA `(.L_x_195) ;  /* 0xffffff84006c7947 */ /* 0x000fea000383ffff */
.L_x_99:
[----:B------:R-:W-:Y:S07]  /*cba0*/  MOV R0, UR21 ;  /* 0x0000001500007c02 */ /* 0x000fee0008000f00 */
.L_x_196:
[----:B-1----:R1:W3:Y:S02]  /*cbb0*/  SYNCS.PHASECHK.TRANS64.TRYWAIT P0, [R0+URZ+0xd8], R9 ;  /* 0x0000d809000075a7 */ /* 0x0022e400080011ff */
[----:B---3--:R-:W-:Y:S05]  /*cbc0*/  @!P0 NANOSLEEP.SYNCS 0x989680 ;  /* 0x009896800000895d */ /* 0x008fea0003900000 */
[----:B------:R-:W3:Y:S02]  /*cbd0*/  @!P0 SYNCS.PHASECHK.TRANS64 P0, [R0+URZ+0xd8], R9 ;  /* 0x0000d809000085a7 */ /* 0x000ee400080010ff */
[----:B---3--:R-:W-:Y:S05]  /*cbe0*/  @!P0 BRA `(.L_x_196) ;  /* 0xfffffffc00f08947 */ /* 0x008fea000383ffff */
[----:B------:R-:W-:Y:S05]  /*cbf0*/  BRA `(.L_x_197) ;  /* 0xffffff8400a87947 */ /* 0x000fea000383ffff */
.L_x_100:
[----:B------:R-:W-:Y:S07]  /*cc00*/  MOV R0, UR21 ;  /* 0x0000001500007c02 */ /* 0x000fee0008000f00 */
.L_x_198:
[----:B-1----:R1:W3:Y:S02]  /*cc10*/  SYNCS.PHASECHK.TRANS64.TRYWAIT P0, [R0+URZ+0xe0], R9 ;  /* 0x0000e009000075a7 */ /* 0x0022e400080011ff */
[----:B---3--:R-:W-:Y:S05]  /*cc20*/  @!P0 NANOSLEEP.SYNCS 0x989680 ;  /* 0x009896800000895d */ /* 0x008fea0003900000 */
[----:B------:R-:W3:Y:S02]  /*cc30*/  @!P0 SYNCS.PHASECHK.TRANS64 P0, [R0+URZ+0xe0], R9 ;  /* 0x0000e009000085a7 */ /* 0x000ee400080010ff */
[----:B---3--:R-:W-:Y:S05]  /*cc40*/  @!P0 BRA `(.L_x_198) ;  /* 0xfffffffc00f08947 */ /* 0x008fea000383ffff */
[----:B------:R-:W-:Y:S05]  /*cc50*/  BRA `(.L_x_199) ;  /* 0xffffff8400f07947 */ /* 0x000fea000383ffff */
.L_x_101:
[----:B------:R-:W-:Y:S07]  /*cc60*/  MOV R0, UR21 ;  /* 0x0000001500007c02 */ /* 0x000fee0008000f00 */
.L_x_200:
[----:B-1----:R1:W3:Y:S02]  /*cc70*/  SYNCS.PHASECHK.TRANS64.TRYWAIT P0, [R0+URZ+0xe8], R9 ;  /* 0x0000e809000075a7 */ /* 0x0022e400080011ff */
[----:B---3--:R-:W-:Y:S05]  /*cc80*/  @!P0 NANOSLEEP.SYNCS 0x989680 ;  /* 0x009896800000895d */ /* 0x008fea0003900000 */
[----:B------:R-:W3:Y:S02]  /*cc90*/  @!P0 SYNCS.PHASECHK.TRANS64 P0, [R0+URZ+0xe8], R9 ;  /* 0x0000e809000085a7 */ /* 0x000ee400080010ff */
[----:B---3--:R-:W-:Y:S05]  /*cca0*/  @!P0 BRA `(.L_x_200) ;  /* 0xfffffffc00f08947 */ /* 0x008fea000383ffff */
[----:B------:R-:W-:Y:S05]  /*ccb0*/  BRA `(.L_x_201) ;  /* 0xffffff8800347947 */ /* 0x000fea000383ffff */
.L_x_103:
[----:B------:R-:W-:-:S07]  /*ccc0*/  MOV R0, UR21 ;  /* 0x0000001500007c02 */ /* 0x000fce0008000f00 */
.L_x_202:
[----:B-1----:R1:W4:Y:S02]  /*ccd0*/  SYNCS.PHASECHK.TRANS64.TRYWAIT P0, [R0+URZ+0xd0], R3 ;  /* 0x0000d003000075a7 */ /* 0x00232400080011ff */
[----:B----4-:R-:W-:Y:S05]  /*cce0*/  @!P0 NANOSLEEP.SYNCS 0x989680 ;  /* 0x009896800000895d */ /* 0x010fea0003900000 */
[----:B------:R-:W4:Y:S02]  /*ccf0*/  @!P0 SYNCS.PHASECHK.TRANS64 P0, [R0+URZ+0xd0], R3 ;  /* 0x0000d003000085a7 */ /* 0x000f2400080010ff */
[----:B----4-:R-:W-:Y:S05]  /*cd00*/  @!P0 BRA `(.L_x_202) ;  /* 0xfffffffc00f08947 */ /* 0x010fea000383ffff */
[----:B------:R-:W-:Y:S05]  /*cd10*/  BRA `(.L_x_203) ;  /* 0xffffff8800a87947 */ /* 0x000fea000383ffff */
.L_x_104:
[----:B-1----:R-:W-:-:S07]  /*cd20*/  MOV R0, UR21 ;  /* 0x0000001500007c02 */ /* 0x002fce0008000f00 */
.L_x_204:
[----:B-1----:R1:W4:Y:S02]  /*cd30*/  SYNCS.PHASECHK.TRANS64.TRYWAIT P0, [R0+URZ+0xd8], R3 ;  /* 0x0000d803000075a7 */ /* 0x00232400080011ff */
[----:B----4-:R-:W-:Y:S05]  /*cd40*/  @!P0 NANOSLEEP.SYNCS 0x989680 ;  /* 0x009896800000895d */ /* 0x010fea0003900000 */
[----:B------:R-:W4:Y:S02]  /*cd50*/  @!P0 SYNCS.PHASECHK.TRANS64 P0, [R0+URZ+0xd8], R3 ;  /* 0x0000d803000085a7 */ /* 0x000f2400080010ff */
[----:B----4-:R-:W-:Y:S05]  /*cd60*/  @!P0 BRA `(.L_x_204) ;  /* 0xfffffffc00f08947 */ /* 0x010fea000383ffff */
[----:B------:R-:W-:Y:S05]  /*cd70*/  BRA `(.L_x_205) ;  /* 0xffffff8800987947 */ /* 0x000fea000383ffff */
.L_x_105:
[----:B-1----:R-:W-:-:S07]  /*cd80*/  MOV R0, UR21 ;  /* 0x0000001500007c02 */ /* 0x002fce0008000f00 */
.L_x_206:
[----:B-1----:R1:W4:Y:S02]  /*cd90*/  SYNCS.PHASECHK.TRANS64.TRYWAIT P0, [R0+URZ+0xe0], R3 ;  /* 0x0000e003000075a7 */ /* 0x00232400080011ff */
[----:B----4-:R-:W-:Y:S05]  /*cda0*/  @!P0 NANOSLEEP.SYNCS 0x989680 ;  /* 0x009896800000895d */ /* 0x010fea0003900000 */
[----:B------:R-:W4:Y:S02]  /*cdb0*/  @!P0 SYNCS.PHASECHK.TRANS64 P0, [R0+URZ+0xe0], R3 ;  /* 0x0000e003000085a7 */ /* 0x000f2400080010ff */
[----:B----4-:R-:W-:Y:S05]  /*cdc0*/  @!P0 BRA `(.L_x_206) ;  /* 0xfffffffc00f08947 */ /* 0x010fea000383ffff */
[----:B------:R-:W-:Y:S05]  /*cdd0*/  BRA `(.L_x_207) ;  /* 0xffffff8800887947 */ /* 0x000fea000383ffff */
.L_x_107:
[----:B--2---:R2:W4:Y:S02]  /*cde0*/  SYNCS.PHASECHK.TRANS64.TRYWAIT P0, [R3+URZ+0x100], R0 ;  /* 0x00010000030075a7 */ /* 0x00452400080011ff */
[----:B----4-:R-:W-:Y:S05]  /*cdf0*/  @!P0 NANOSLEEP.SYNCS 0x989680 ;  /* 0x009896800000895d */ /* 0x010fea0003900000 */
[----:B------:R-:W4:Y:S02]  /*ce00*/  @!P0 SYNCS.PHASECHK.TRANS64 P0, [R3+URZ+0x100], R0 ;  /* 0x00010000030085a7 */ /* 0x000f2400080010ff */
[----:B----4-:R-:W-:Y:S05]  /*ce10*/  @!P0 BRA `(.L_x_107) ;  /* 0xfffffffc00f08947 */ /* 0x010fea000383ffff */
[----:B------:R-:W-:Y:S05]  /*ce20*/  BRA `(.L_x_208) ;  /* 0xffffff8c00507947 */ /* 0x000fea000383ffff */
.L_x_118:
[----:B-1----:R1:W2:Y:S02]  /*ce30*/  SYNCS.PHASECHK.TRANS64.TRYWAIT P1, [R3+URZ+0xb0], R0 ;  /* 0x0000b000030075a7 */ /* 0x0022a400080211ff */
[----:B--2---:R-:W-:Y:S05]  /*ce40*/  @!P1 NANOSLEEP.SYNCS 0x989680 ;  /* 0x009896800000995d */ /* 0x004fea0003900000 */
[----:B------:R-:W2:Y:S02]  /*ce50*/  @!P1 SYNCS.PHASECHK.TRANS64 P1, [R3+URZ+0xb0], R0 ;  /* 0x0000b000030095a7 */ /* 0x000ea400080210ff */
[----:B--2---:R-:W-:Y:S05]  /*ce60*/  @!P1 BRA `(.L_x_118) ;  /* 0xfffffffc00f09947 */ /* 0x004fea000383ffff */
[----:B------:R-:W-:Y:S05]  /*ce70*/  BRA `(.L_x_117) ;  /* 0xffffff9800bc7947 */ /* 0x000fea000383ffff */
.L_x_120:
[----:B--2---:R2:W3:Y:S02]  /*ce80*/  SYNCS.PHASECHK.TRANS64.TRYWAIT P0, [R165+URZ+0x120], R2 ;  /* 0x00012002a50075a7 */ /* 0x0044e400080011ff */
[----:B---3--:R-:W-:Y:S05]  /*ce90*/  @!P0 NANOSLEEP.SYNCS 0x989680 ;  /* 0x009896800000895d */ /* 0x008fea0003900000 */
[----:B------:R-:W3:Y:S02]  /*cea0*/  @!P0 SYNCS.PHASECHK.TRANS64 P0, [R165+URZ+0x120], R2 ;  /* 0x00012002a50085a7 */ /* 0x000ee400080010ff */
[----:B---3--:R-:W-:Y:S05]  /*ceb0*/  @!P0 BRA `(.L_x_120) ;  /* 0xfffffffc00f08947 */ /* 0x008fea000383ffff */
[----:B------:R-:W-:Y:S05]  /*cec0*/  BRA `(.L_x_119) ;  /* 0xffffff9c00187947 */ /* 0x000fea000383ffff */
.L_x_129:
[----:B--2---:R2:W3:Y:S02]  /*ced0*/  SYNCS.PHASECHK.TRANS64.TRYWAIT P0, [R191+URZ+0xb0], R0 ;  /* 0x0000b000bf0075a7 */ /* 0x0044e400080011ff */
[----:B---3--:R-:W-:Y:S05]  /*cee0*/  @!P0 NANOSLEEP.SYNCS 0x989680 ;  /* 0x009896800000895d */ /* 0x008fea0003900000 */
[----:B------:R-:W3:Y:S02]  /*cef0*/  @!P0 SYNCS.PHASECHK.TRANS64 P0, [R191+URZ+0xb0], R0 ;  /* 0x0000b000bf0085a7 */ /* 0x000ee400080010ff */
[----:B---3--:R-:W-:Y:S05]  /*cf00*/  @!P0 BRA `(.L_x_129) ;  /* 0xfffffffc00f08947 */ /* 0x008fea000383ffff */
[----:B------:R-:W-:Y:S05]  /*cf10*/  BRA `(.L_x_128) ;  /* 0xffffffb000247947 */ /* 0x000fea000383ffff */
.L_x_138:
[----:B--2---:R2:W3:Y:S02]  /*cf20*/  SYNCS.PHASECHK.TRANS64.TRYWAIT P0, [R0+URZ+0xb0], R9 ;  /* 0x0000b009000075a7 */ /* 0x0044e400080011ff */
[----:B---3--:R-:W-:Y:S05]  /*cf30*/  @!P0 NANOSLEEP.SYNCS 0x989680 ;  /* 0x009896800000895d */ /* 0x008fea0003900000 */
[----:B------:R-:W3:Y:S02]  /*cf40*/  @!P0 SYNCS.PHASECHK.TRANS64 P0, [R0+URZ+0xb0], R9 ;  /* 0x0000b009000085a7 */ /* 0x000ee400080010ff */
[----:B---3--:R-:W-:Y:S05]  /*cf50*/  @!P0 BRA `(.L_x_138) ;  /* 0xfffffffc00f08947 */ /* 0x008fea000383ffff */
[----:B------:R-:W-:Y:S05]  /*cf60*/  BRA `(.L_x_137) ;  /* 0xffffffc4007c7947 */ /* 0x000fea000383ffff */
.L_x_147:
[----:B--2---:R2:W3:Y:S02]  /*cf70*/  SYNCS.PHASECHK.TRANS64.TRYWAIT P0, [R0+URZ+0xb0], R7 ;  /* 0x0000b007000075a7 */ /* 0x0044e400080011ff */
[----:B---3--:R-:W-:Y:S05]  /*cf80*/  @!P0 NANOSLEEP.SYNCS 0x989680 ;  /* 0x009896800000895d */ /* 0x008fea0003900000 */
[----:B------:R-:W3:Y:S02]  /*cf90*/  @!P0 SYNCS.PHASECHK.TRANS64 P0, [R0+URZ+0xb0], R7 ;  /* 0x0000b007000085a7 */ /* 0x000ee400080010ff */
[----:B---3--:R-:W-:Y:S05]  /*cfa0*/  @!P0 BRA `(.L_x_147) ;  /* 0xfffffffc00f08947 */ /* 0x008fea000383ffff */
[----:B------:R-:W-:Y:S05]  /*cfb0*/  BRA `(.L_x_146) ;  /* 0xffffffd800e07947 */ /* 0x000fea000383ffff */
        .weak           $__internal_0_$__cuda_sm10x_tcgen05_guardrail_trap_col_being_dealloced_not_returned_by_alloc
        .type           $__internal_0_$__cuda_sm10x_tcgen05_guardrail_trap_col_being_dealloced_not_returned_by_alloc,@function
        .size           $__internal_0_$__cuda_sm10x_tcgen05_guardrail_trap_col_being_dealloced_not_returned_by_alloc,($__internal_1_$__cuda_sm10x_tcgen05_guardrail_trap_phase_invalid_during_alloc - $__internal_0_$__cuda_sm10x_tcgen05_guardrail_trap_col_being_dealloced_not_returned_by_alloc)
$__internal_0_$__cuda_sm10x_tcgen05_guardrail_trap_col_being_dealloced_not_returned_by_alloc:
[----:B------:R-:W-:Y:S05]  /*cfc0*/  BPT.TRAP 0x1 ;  /* 0x000000040000795c */ /* 0x000fea0000300000 */
[----:B------:R-:W-:-:S04]  /*cfd0*/  HFMA2 R3, -RZ, RZ, 0, 0 ;  /* 0x00000000ff037431 */ /* 0x000fc800000001ff */
[----:B------:R-:W-:Y:S05]  /*cfe0*/  RET.REL.NODEC R2 `(_ZN7cutlass13device_kernelINS_4gemm6kernel13GemmUniversalIN4cute5tupleIJiiiiEEENS1_10collective13CollectiveMmaINS1_35MainloopSm100TmaUmmaWarpSpecializedILi11ELi2ELi2ENS5_IJNS4_1CILi2EEENSA_ILi4EEENSA_ILi1EEEEEEEENS5_IJNSA_ILi256EEESG_NSA_ILi64EEEEEENS_12float_e4m3_tENS5_IJlSD_lEEESJ_SK_NS4_8TiledMMAINS4_8MMA_AtomIJNS4_10MMA_TraitsINS4_25SM100_MMA_F8F6F4_2x1SM_SSEJSJ_SJ_fSG_SG_NS4_17integral_constantINS4_4UMMA5MajorELSR_0EEESS_NSP_INSQ_7ScaleInELST_0EEESU_EEEEEENS4_6LayoutINS5_IJSD_SD_SD_EEENS5_IJNSA_ILi0EEESZ_SZ_EEEEENS5_IJNS4_10UnderscoreES12_S12_EEEEENS4_28SM100_TMA_2SM_LOAD_MULTICASTENS4_14ComposedLayoutINS4_7SwizzleILi2ELi4ELi3EEENS4_18smem_ptr_flag_bitsILi8EEENSX_INS5_IJNSA_ILi8EEESH_EEENS5_IJSH_SD_EEEEEEEvNS4_8identityENS4_18SM100_TMA_2SM_LOADES1F_vS1G_EENS_8epilogue10collective18CollectiveEpilogueINS1J_23Sm100TmaWarpSpecializedILi4ELi2ELi64ELb0ELb0EEEJNS5_IJNSA_ILi128EEESG_SH_EEENS5_IJNSX_IS1O_SD_EENSX_ISH_SD_EEEEESJ_SK_SJ_SK_NS1J_6fusion15FusionCallbacksIS1N_NS1T_17LinearCombinationISJ_fSJ_fLNS_15FloatRoundStyleE2EEES1P_S1S_JEEENS4_5SM1004TMEM4LOAD26SM100_TMEM_LOAD_32dp32b64xENS4_13SM90_TMA_LOADES1F_NS4_39AutoVectorizingCopyWithAssumedAlignmentILi128EEENS4_14SM90_TMA_STOREES1F_S25_S25_EEEvvEEEEvNT_6ParamsE) ;  /* 0xffffff3002047950 */ /* 0x000fea0003c3ffff */
        .weak           $__internal_1_$__cuda_sm10x_tcgen05_guardrail_trap_phase_invalid_during_alloc
        .type           $__internal_1_$__cuda_sm10x_tcgen05_guardrail_trap_phase_invalid_during_alloc,@function
        .size           $__internal_1_$__cuda_sm10x_tcgen05_guardrail_trap_phase_invalid_during_alloc,($__internal_2_$__cuda_sm10x_tcgen05_guardrail_trap_unallocated_columns_being_dealloced - $__internal_1_$__cuda_sm10x_tcgen05_guardrail_trap_phase_invalid_during_alloc)
$__internal_1_$__cuda_sm10x_tcgen05_guardrail_trap_phase_invalid_during_alloc:
[----:B------:R-:W-:Y:S05]  /*cff0*/  BPT.TRAP 0x1 ;  /* 0x000000040000795c */ /* 0x000fea0000300000 */
[----:B------:R-:W-:-:S04]  /*d000*/  MOV R5, 0x0 ;  /* 0x0000000000057802 */ /* 0x000fc80000000f00 */
[----:B------:R-:W-:Y:S05]  /*d010*/  RET.REL.NODEC R4 `(_ZN7cutlass13device_kernelINS_4gemm6kernel13GemmUniversalIN4cute5tupleIJiiiiEEENS1_10collective13CollectiveMmaINS1_35MainloopSm100TmaUmmaWarpSpecializedILi11ELi2ELi2ENS5_IJNS4_1CILi2EEENSA_ILi4EEENSA_ILi1EEEEEEEENS5_IJNSA_ILi256EEESG_NSA_ILi64EEEEEENS_12float_e4m3_tENS5_IJlSD_lEEESJ_SK_NS4_8TiledMMAINS4_8MMA_AtomIJNS4_10MMA_TraitsINS4_25SM100_MMA_F8F6F4_2x1SM_SSEJSJ_SJ_fSG_SG_NS4_17integral_constantINS4_4UMMA5MajorELSR_0EEESS_NSP_INSQ_7ScaleInELST_0EEESU_EEEEEENS4_6LayoutINS5_IJSD_SD_SD_EEENS5_IJNSA_ILi0EEESZ_SZ_EEEEENS5_IJNS4_10UnderscoreES12_S12_EEEEENS4_28SM100_TMA_2SM_LOAD_MULTICASTENS4_14ComposedLayoutINS4_7SwizzleILi2ELi4ELi3EEENS4_18smem_ptr_flag_bitsILi8EEENSX_INS5_IJNSA_ILi8EEESH_EEENS5_IJSH_SD_EEEEEEEvNS4_8identityENS4_18SM100_TMA_2SM_LOADES1F_vS1G_EENS_8epilogue10collective18CollectiveEpilogueINS1J_23Sm100TmaWarpSpecializedILi4ELi2ELi64ELb0ELb0EEEJNS5_IJNSA_ILi128EEESG_SH_EEENS5_IJNSX_IS1O_SD_EENSX_ISH_SD_EEEEESJ_SK_SJ_SK_NS1J_6fusion15FusionCallbacksIS1N_NS1T_17LinearCombinationISJ_fSJ_fLNS_15FloatRoundStyleE2EEES1P_S1S_JEEENS4_5SM1004TMEM4LOAD26SM100_TMEM_LOAD_32dp32b64xENS4_13SM90_TMA_LOADES1F_NS4_39AutoVectorizingCopyWithAssumedAlignmentILi128EEENS4_14SM90_TMA_STOREES1F_S25_S25_EEEvvEEEEvNT_6ParamsE) ;  /* 0xffffff2c04f87950 */ /* 0x000fea0003c3ffff */
        .weak           $__internal_2_$__cuda_sm10x_tcgen05_guardrail_trap_unallocated_columns_being_dealloced
        .type           $__internal_2_$__cuda_sm10x_tcgen05_guardrail_trap_unallocated_columns_being_dealloced,@function
        .size           $__internal_2_$__cuda_sm10x_tcgen05_guardrail_trap_unallocated_columns_being_dealloced,(.L_x_210 - $__internal_2_$__cuda_sm10x_tcgen05_guardrail_trap_unallocated_columns_being_dealloced)
$__internal_2_$__cuda_sm10x_tcgen05_guardrail_trap_unallocated_columns_being_dealloced:
[----:B------:R-:W-:Y:S05]  /*d020*/  BPT.TRAP 0x1 ;  /* 0x000000040000795c */ /* 0x000fea0000300000 */
[----:B------:R-:W-:-:S04]  /*d030*/  HFMA2 R3, -RZ, RZ, 0, 0 ;  /* 0x00000000ff037431 */ /* 0x000fc800000001ff */
[----:B------:R-:W-:Y:S05]  /*d040*/  RET.REL.NODEC R2 `(_ZN7cutlass13device_kernelINS_4gemm6kernel13GemmUniversalIN4cute5tupleIJiiiiEEENS1_10collective13CollectiveMmaINS1_35MainloopSm100TmaUmmaWarpSpecializedILi11ELi2ELi2ENS5_IJNS4_1CILi2EEENSA_ILi4EEENSA_ILi1EEEEEEEENS5_IJNSA_ILi256EEESG_NSA_ILi64EEEEEENS_12float_e4m3_tENS5_IJlSD_lEEESJ_SK_NS4_8TiledMMAINS4_8MMA_AtomIJNS4_10MMA_TraitsINS4_25SM100_MMA_F8F6F4_2x1SM_SSEJSJ_SJ_fSG_SG_NS4_17integral_constantINS4_4UMMA5MajorELSR_0EEESS_NSP_INSQ_7ScaleInELST_0EEESU_EEEEEENS4_6LayoutINS5_IJSD_SD_SD_EEENS5_IJNSA_ILi0EEESZ_SZ_EEEEENS5_IJNS4_10UnderscoreES12_S12_EEEEENS4_28SM100_TMA_2SM_LOAD_MULTICASTENS4_14ComposedLayoutINS4_7SwizzleILi2ELi4ELi3EEENS4_18smem_ptr_flag_bitsILi8EEENSX_INS5_IJNSA_ILi8EEESH_EEENS5_IJSH_SD_EEEEEEEvNS4_8identityENS4_18SM100_TMA_2SM_LOADES1F_vS1G_EENS_8epilogue10collective18CollectiveEpilogueINS1J_23Sm100TmaWarpSpecializedILi4ELi2ELi64ELb0ELb0EEEJNS5_IJNSA_ILi128EEESG_SH_EEENS5_IJNSX_IS1O_SD_EENSX_ISH_SD_EEEEESJ_SK_SJ_SK_NS1J_6fusion15FusionCallbacksIS1N_NS1T_17LinearCombinationISJ_fSJ_fLNS_15FloatRoundStyleE2EEES1P_S1S_JEEENS4_5SM1004TMEM4LOAD26SM100_TMEM_LOAD_32dp32b64xENS4_13SM90_TMA_LOADES1F_NS4_39AutoVectorizingCopyWithAssumedAlignmentILi128EEENS4_14SM90_TMA_STOREES1F_S25_S25_EEEvvEEEEvNT_6ParamsE) ;  /* 0xffffff2c02ec7950 */ /* 0x000fea0003c3ffff */
.L_x_209:
[----:B------:R-:W-:-:S00]  /*d050*/  BRA `(.L_x_209) ;  /* 0xfffffffc00fc7947 */ /* 0x000fc0000383ffff */
[----:B------:R-:W-:-:S00]  /*d060*/  NOP ;  /* 0x0000000000007918 */ /* 0x000fc00000000000 */
        /* <DEDUP_REMOVED lines=9> */
.L_x_210:


//--------------------- .nv.global.init           --------------------------
	.section	.nv.global.init,"aw",@progbits
.nv.global.init:
	.type		$str$27,@object
	.size		$str$27,($str$28 - $str$27)
$str$27:
        /*0000*/ 	.byte	0x28, 0x61, 0x64, 0x64, 0x72, 0x65, 0x73, 0x73, 0x20, 0x26, 0x20, 0x6d, 0x61, 0x73, 0x6b, 0x29
        /*0010*/ 	.byte	0x20, 0x3d, 0x3d, 0x20, 0x30, 0x00
	.type		$str$28,@object
	.size		$str$28,($str$26 - $str$28)
$str$28:
        /*0016*/ 	.byte	0x2f, 0x74, 0x6d, 0x70, 0x2f, 0x63, 0x75, 0x74, 0x6c, 0x61, 0x73, 0x73, 0x5f, 0x73, 0x77, 0x65
        /*0026*/ 	.byte	0x65, 0x70, 0x5f, 0x73, 0x72, 0x63, 0x2f, 0x69, 0x6e, 0x63, 0x6c, 0x75, 0x64, 0x65, 0x2f, 0x63
        /*0036*/ 	.byte	0x75, 0x74, 0x65, 0x2f, 0x70, 0x6f, 0x69, 0x6e, 0x74, 0x65, 0x72, 0x5f, 0x66, 0x6c, 0x61, 0x67
        /*0046*/ 	.byte	0x67, 0x65, 0x64, 0x2e, 0x68, 0x70, 0x70, 0x00
	.type		$str$26,@object
	.size		$str$26,($str$25 - $str$26)
$str$26:
        /*004e*/ 	.byte	0x2f, 0x74, 0x6d, 0x70, 0x2f, 0x63, 0x75, 0x74, 0x6c, 0x61, 0x73, 0x73, 0x5f, 0x73, 0x77, 0x65
        /*005e*/ 	.byte	0x65, 0x70, 0x5f, 0x73, 0x72, 0x63, 0x2f, 0x69, 0x6e, 0x63, 0x6c, 0x75, 0x64, 0x65, 0x2f, 0x63
        /*006e*/ 	.byte	0x75, 0x74, 0x65, 0x2f, 0x61, 0x74, 0x6f, 0x6d, 0x2f, 0x63, 0x6f, 0x70, 0x79, 0x5f, 0x74, 0x72
        /*007e*/ 	.byte	0x61, 0x69, 0x74, 0x73, 0x5f, 0x73, 0x6d, 0x31, 0x30, 0x30, 0x2e, 0x68, 0x70, 0x70, 0x00
	.type		$str$25,@object
	.size		$str$25,(__unnamed_1 - $str$25)
$str$25:
        /*008d*/ 	.byte	0x28, 0x28, 0x75, 0x69, 0x6e, 0x74, 0x33, 0x32, 0x5f, 0x74, 0x28, 0x74, 0x68, 0x72, 0x65, 0x61
        /*009d*/ 	.byte	0x64, 0x49, 0x64, 0x78, 0x2e, 0x78, 0x29, 0x20, 0x2f, 0x20, 0x33, 0x32, 0x29, 0x20, 0x25, 0x20
        /*00ad*/ 	.byte	0x34, 0x29, 0x20, 0x3d, 0x3d, 0x20, 0x28, 0x28, 0x28, 0x74, 0x6d, 0x65, 0x6d, 0x5f, 0x61, 0x64
        /*00bd*/ 	.byte	0x64, 0x72, 0x20, 0x3e, 0x3e, 0x20, 0x31, 0x36, 0x29, 0x20, 0x2f, 0x20, 0x33, 0x32, 0x29, 0x20
        /*00cd*/ 	.byte	0x25, 0x20, 0x34, 0x29, 0x00
	.type		__unnamed_1,@object
	.size		__unnamed_1,(__unnamed_2 - __unnamed_1)
__unnamed_1:
        /*00d2*/ 	.byte	0x61, 0x75, 0x74, 0x6f, 0x20, 0x63, 0x75, 0x74, 0x65, 0x3a, 0x3a, 0x61, 0x73, 0x5f, 0x70, 0x6f
        /* <DEDUP_REMOVED lines=24> */
        /*0262*/ 	.byte	0x43, 0x3c, 0x38, 0x31, 0x39, 0x32, 0x3e, 0x3e, 0x3e, 0x3e, 0x5d, 0x00
	.type		__unnamed_2,@object
	.size		__unnamed_2,(__unnamed_3 - __unnamed_2)
__unnamed_2:
        /* <DEDUP_REMOVED lines=26> */
	.type		__unnamed_3,@object
	.size		__unnamed_3,(.L_3 - __unnamed_3)
__unnamed_3:
        /* <DEDUP_REMOVED lines=42> */
        /*06aa*/ 	.byte	0x3e, 0x3e, 0x3e, 0x3e, 0x5d, 0x00
.L_3:


//--------------------- .nv.shared._ZN7cutlass13device_kernelINS_4gemm6kernel13GemmUniversalIN4cute5tupleIJiiiiEEENS1_10collective13CollectiveMmaINS1_35MainloopSm100TmaUmmaWarpSpecializedILi11ELi2ELi2ENS5_IJNS4_1CILi2EEENSA_ILi4EEENSA_ILi1EEEEEEEENS5_IJNSA_ILi256EEESG_NSA_ILi64EEEEEENS_12float_e4m3_tENS5_IJlSD_lEEESJ_SK_NS4_8TiledMMAINS4_8MMA_AtomIJNS4_10MMA_TraitsINS4_25SM100_MMA_F8F6F4_2x1SM_SSEJSJ_SJ_fSG_SG_NS4_17integral_constantINS4_4UMMA5MajorELSR_0EEESS_NSP_INSQ_7ScaleInELST_0EEESU_EEEEEENS4_6LayoutINS5_IJSD_SD_SD_EEENS5_IJNSA_ILi0EEESZ_SZ_EEEEENS5_IJNS4_10UnderscoreES12_S12_EEEEENS4_28SM100_TMA_2SM_LOAD_MULTICASTENS4_14ComposedLayoutINS4_7SwizzleILi2ELi4ELi3EEENS4_18smem_ptr_flag_bitsILi8EEENSX_INS5_IJNSA_ILi8EEESH_EEENS5_IJSH_SD_EEEEEEEvNS4_8identityENS4_18SM100_TMA_2SM_LOADES1F_vS1G_EENS_8epilogue10collective18CollectiveEpilogueINS1J_23Sm100TmaWarpSpecializedILi4ELi2ELi64ELb0ELb0EEEJNS5_IJNSA_ILi128EEESG_SH_EEENS5_IJNSX_IS1O_SD_EENSX_ISH_SD_EEEEESJ_SK_SJ_SK_NS1J_6fusion15FusionCallbacksIS1N_NS1T_17LinearCombinationISJ_fSJ_fLNS_15FloatRoundStyleE2EEES1P_S1S_JEEENS4_5SM1004TMEM4LOAD26SM100_TMEM_LOAD_32dp32b64xENS4_13SM90_TMA_LOADES1F_NS4_39AutoVectorizingCopyWithAssumedAlignmentILi128EEENS4_14SM90_TMA_STOREES1F_S25_S25_EEEvvEEEEvNT_6ParamsE --------------------------
	.section	.nv.shared._ZN7cutlass13device_kernelINS_4gemm6kernel13GemmUniversalIN4cute5tupleIJiiiiEEENS1_10collective13CollectiveMmaINS1_35MainloopSm100TmaUmmaWarpSpecializedILi11ELi2ELi2ENS5_IJNS4_1CILi2EEENSA_ILi4EEENSA_ILi1EEEEEEEENS5_IJNSA_ILi256EEESG_NSA_ILi64EEEEEENS_12float_e4m3_tENS5_IJlSD_lEEESJ_SK_NS4_8TiledMMAINS4_8MMA_AtomIJNS4_10MMA_TraitsINS4_25SM100_MMA_F8F6F4_2x1SM_SSEJSJ_SJ_fSG_SG_NS4_17integral_constantINS4_4UMMA5MajorELSR_0EEESS_NSP_INSQ_7ScaleInELST_0EEESU_EEEEEENS4_6LayoutINS5_IJSD_SD_SD_EEENS5_IJNSA_ILi0EEESZ_SZ_EEEEENS5_IJNS4_10UnderscoreES12_S12_EEEEENS4_28SM100_TMA_2SM_LOAD_MULTICASTENS4_14ComposedLayoutINS4_7SwizzleILi2ELi4ELi3EEENS4_18smem_ptr_flag_bitsILi8EEENSX_INS5_IJNSA_ILi8EEESH_EEENS5_IJSH_SD_EEEEEEEvNS4_8identityENS4_18SM100_TMA_2SM_LOADES1F_vS1G_EENS_8epilogue10collective18CollectiveEpilogueINS1J_23Sm100TmaWarpSpecializedILi4ELi2ELi64ELb0ELb0EEEJNS5_IJNSA_ILi128EEESG_SH_EEENS5_IJNSX_IS1O_SD_EENSX_ISH_SD_EEEEESJ_SK_SJ_SK_NS1J_6fusion15FusionCallbacksIS1N_NS1T_17LinearCombinationISJ_fSJ_fLNS_15FloatRoundStyleE2EEES1P_S1S_JEEENS4_5SM1004TMEM4LOAD26SM100_TMEM_LOAD_32dp32b64xENS4_13SM90_TMA_LOADES1F_NS4_39AutoVectorizingCopyWithAssumedAlignmentILi128EEENS4_14SM90_TMA_STOREES1F_S25_S25_EEEvvEEEEvNT_6ParamsE,"aw",@nobits
	.sectionflags	@""
	.align	16
	.zero		1024


//--------------------- .nv.shared.reserved.0     --------------------------
	.section	.nv.shared.reserved.0,"aw",@nobits
	.weak		__nv_reservedSMEM_offset_0_alias
	.size		__nv_reservedSMEM_offset_0_alias, 0, 64
	.other		__nv_reservedSMEM_offset_0_alias,@"STO_CUDA_RESERVED_SHARED STV_DEFAULT"
__nv_reservedSMEM_offset_0_alias:
	.zero		0
.nv.shared.reserved.0:
	.zero		64
	.weak		__nv_reservedSMEM_tcgen05_partition
	.type		__nv_reservedSMEM_tcgen05_partition,@object
	.size		__nv_reservedSMEM_tcgen05_partition,(.L_0 - __nv_reservedSMEM_tcgen05_partition)
__nv_reservedSMEM_tcgen05_partition:
	.zero		32
.L_0:


//--------------------- .nv.global                --------------------------
	.section	.nv.global,"aw",@nobits
.nv.global:
	.type		_ZN40_INTERNAL_5fa04101_4_k_cu_ce78873e_316694cute1_E,@object
	.size		_ZN40_INTERNAL_5fa04101_4_k_cu_ce78873e_316694cute1_E,(_ZN40_INTERNAL_5fa04101_4_k_cu_ce78873e_316694cuda3std3__45__cpo6cbeginE - _ZN40_INTERNAL_5fa04101_4_k_cu_ce78873e_316694cute1_E)
_ZN40_INTERNAL_5fa04101_4_k_cu_ce78873e_316694cute1_E:
	.zero		1
	.type		_ZN40_INTERNAL_5fa04101_4_k_cu_ce78873e_316694cuda3std3__45__cpo6cbeginE,@object
	.size		_ZN40_INTERNAL_5fa04101_4_k_cu_ce78873e_316694cuda3std3__45__cpo6cbeginE,(_ZN40_INTERNAL_5fa04101_4_k_cu_ce78873e_316694cuda3std3__48in_placeE - _ZN40_INTERNAL_5fa04101_4_k_cu_ce78873e_316694cuda3std3__45__cpo6cbeginE)
_ZN40_INTERNAL_5fa04101_4_k_cu_ce78873e_316694cuda3std3__45__cpo6cbeginE:
	.zero		1
	.type		_ZN40_INTERNAL_5fa04101_4_k_cu_ce78873e_316694cuda3std3__48in_placeE,@object
	.size		_ZN40_INTERNAL_5fa04101_4_k_cu_ce78873e_316694cuda3std3__48in_placeE,(_ZN40_INTERNAL_5fa04101_4_k_cu_ce78873e_316694cuda3std6ranges3__45__cpo9iter_moveE - _ZN40_INTERNAL_5fa04101_4_k_cu_ce78873e_316694cuda3std3__48in_placeE)
_ZN40_INTERNAL_5fa04101_4_k_cu_ce78873e_316694cuda3std3__48in_placeE:
	.zero		1
	.type		_ZN40_INTERNAL_5fa04101_4_k_cu_ce78873e_316694cuda3std6ranges3__45__cpo9iter_moveE,@object
	.size		_ZN40_INTERNAL_5fa04101_4_k_cu_ce78873e_316694cuda3std6ranges3__45__cpo9iter_moveE,(_ZN40_INTERNAL_5fa04101_4_k_cu_ce78873e_316694cuda3std3__45__cpo5beginE - _ZN40_INTERNAL_5fa04101_4_k_cu_ce78873e_316694cuda3std6ranges3__45__cpo9iter_moveE)
_ZN40_INTERNAL_5fa04101_4_k_cu_ce78873e_316694cuda3std6ranges3__45__cpo9iter_moveE:
	.zero		1
	.type		_ZN40_INTERNAL_5fa04101_4_k_cu_ce78873e_316694cuda3std3__45__cpo5beginE,@object
	.size		_ZN40_INTERNAL_5fa04101_4_k_cu_ce78873e_316694cuda3std3__45__cpo5beginE,(_ZN40_INTERNAL_5fa04101_4_k_cu_ce78873e_316694cuda3std3__442_GLOBAL__N__5fa04101_4_k_cu_ce78873e_316696ignoreE - _ZN40_INTERNAL_5fa04101_4_k_cu_ce78873e_316694cuda3std3__45__cpo5beginE)
_ZN40_INTERNAL_5fa04101_4_k_cu_ce78873e_316694cuda3std3__45__cpo5beginE:
	.zero		1
	.type		_ZN40_INTERNAL_5fa04101_4_k_cu_ce78873e_316694cuda3std3__442_GLOBAL__N__5fa04101_4_k_cu_ce78873e_316696ignoreE,@object
	.size		_ZN40_INTERNAL_5fa04101_4_k_cu_ce78873e_316694cuda3std3__442_GLOBAL__N__5fa04101_4_k_cu_ce78873e_316696ignoreE,(_ZN40_INTERNAL_5fa04101_4_k_cu_ce78873e_316694cute7productE - _ZN40_INTERNAL_5fa04101_4_k_cu_ce78873e_316694cuda3std3__442_GLOBAL__N__5fa04101_4_k_cu_ce78873e_316696ignoreE)
_ZN40_INTERNAL_5fa04101_4_k_cu_ce78873e_316694cuda3std3__442_GLOBAL__N__5fa04101_4_k_cu_ce78873e_316696ignoreE:
	.zero		1
	.type		_ZN40_INTERNAL_5fa04101_4_k_cu_ce78873e_316694cute7productE,@object
	.size		_ZN40_INTERNAL_5fa04101_4_k_cu_ce78873e_316694cute7productE,(_ZN40_INTERNAL_5fa04101_4_k_cu_ce78873e_316694cuda3std3__45__cpo3endE - _ZN40_INTERNAL_5fa04101_4_k_cu_ce78873e_316694cute7productE)
_ZN40_INTERNAL_5fa04101_4_k_cu_ce78873e_316694cute7productE:
	.zero		1
	.type		_ZN40_INTERNAL_5fa04101_4_k_cu_ce78873e_316694cuda3std3__45__cpo3endE,@object
	.size		_ZN40_INTERNAL_5fa04101_4_k_cu_ce78873e_316694cuda3std3__45__cpo3endE,(_ZN40_INTERNAL_5fa04101_4_k_cu_ce78873e_316694cuda3std3__419piecewise_constructE - _ZN40_INTERNAL_5fa04101_4_k_cu_ce78873e_316694cuda3std3__45__cpo3endE)
_ZN40_INTERNAL_5fa04101_4_k_cu_ce78873e_316694cuda3std3__45__cpo3endE:
	.zero		1
	.type		_ZN40_INTERNAL_5fa04101_4_k_cu_ce78873e_316694cuda3std3__419piecewise_constructE,@object
	.size		_ZN40_INTERNAL_5fa04101_4_k_cu_ce78873e_316694cuda3std3__419piecewise_constructE,(_ZN40_INTERNAL_5fa04101_4_k_cu_ce78873e_316694cuda3std3__45__cpo4cendE - _ZN40_INTERNAL_5fa04101_4_k_cu_ce78873e_316694cuda3std3__419piecewise_constructE)
_ZN40_INTERNAL_5fa04101_4_k_cu_ce78873e_316694cuda3std3__419piecewise_constructE:
	.zero		1
	.type		_ZN40_INTERNAL_5fa04101_4_k_cu_ce78873e_316694cuda3std3__45__cpo4cendE,@object
	.size		_ZN40_INTERNAL_5fa04101_4_k_cu_ce78873e_316694cuda3std3__45__cpo4cendE,(_ZN40_INTERNAL_5fa04101_4_k_cu_ce78873e_316694cuda3std6ranges3__45__cpo4swapE - _ZN40_INTERNAL_5fa04101_4_k_cu_ce78873e_316694cuda3std3__45__cpo4cendE)
_ZN40_INTERNAL_5fa04101_4_k_cu_ce78873e_316694cuda3std3__45__cpo4cendE:
	.zero		1
	.type		_ZN40_INTERNAL_5fa04101_4_k_cu_ce78873e_316694cuda3std6ranges3__45__cpo4swapE,@object
	.size		_ZN40_INTERNAL_5fa04101_4_k_cu_ce78873e_316694cuda3std6ranges3__45__cpo4swapE,(.L_11 - _ZN40_INTERNAL_5fa04101_4_k_cu_ce78873e_316694cuda3std6ranges3__45__cpo4swapE)
_ZN40_INTERNAL_5fa04101_4_k_cu_ce78873e_316694cuda3std6ranges3__45__cpo4swapE:
	.zero		1
.L_11:


//--------------------- .nv.constant0._ZN7cutlass13device_kernelINS_4gemm6kernel13GemmUniversalIN4cute5tupleIJiiiiEEENS1_10collective13CollectiveMmaINS1_35MainloopSm100TmaUmmaWarpSpecializedILi11ELi2ELi2ENS5_IJNS4_1CILi2EEENSA_ILi4EEENSA_ILi1EEEEEEEENS5_IJNSA_ILi256EEESG_NSA_ILi64EEEEEENS_12float_e4m3_tENS5_IJlSD_lEEESJ_SK_NS4_8TiledMMAINS4_8MMA_AtomIJNS4_10MMA_TraitsINS4_25SM100_MMA_F8F6F4_2x1SM_SSEJSJ_SJ_fSG_SG_NS4_17integral_constantINS4_4UMMA5MajorELSR_0EEESS_NSP_INSQ_7ScaleInELST_0EEESU_EEEEEENS4_6LayoutINS5_IJSD_SD_SD_EEENS5_IJNSA_ILi0EEESZ_SZ_EEEEENS5_IJNS4_10UnderscoreES12_S12_EEEEENS4_28SM100_TMA_2SM_LOAD_MULTICASTENS4_14ComposedLayoutINS4_7SwizzleILi2ELi4ELi3EEENS4_18smem_ptr_flag_bitsILi8EEENSX_INS5_IJNSA_ILi8EEESH_EEENS5_IJSH_SD_EEEEEEEvNS4_8identityENS4_18SM100_TMA_2SM_LOADES1F_vS1G_EENS_8epilogue10collective18CollectiveEpilogueINS1J_23Sm100TmaWarpSpecializedILi4ELi2ELi64ELb0ELb0EEEJNS5_IJNSA_ILi128EEESG_SH_EEENS5_IJNSX_IS1O_SD_EENSX_ISH_SD_EEEEESJ_SK_SJ_SK_NS1J_6fusion15FusionCallbacksIS1N_NS1T_17LinearCombinationISJ_fSJ_fLNS_15FloatRoundStyleE2EEES1P_S1S_JEEENS4_5SM1004TMEM4LOAD26SM100_TMEM_LOAD_32dp32b64xENS4_13SM90_TMA_LOADES1F_NS4_39AutoVectorizingCopyWithAssumedAlignmentILi128EEENS4_14SM90_TMA_STOREES1F_S25_S25_EEEvvEEEEvNT_6ParamsE --------------------------
	.section	.nv.constant0._ZN7cutlass13device_kernelINS_4gemm6kernel13GemmUniversalIN4cute5tupleIJiiiiEEENS1_10collective13CollectiveMmaINS1_35MainloopSm100TmaUmmaWarpSpecializedILi11ELi2ELi2ENS5_IJNS4_1CILi2EEENSA_ILi4EEENSA_ILi1EEEEEEEENS5_IJNSA_ILi256EEESG_NSA_ILi64EEEEEENS_12float_e4m3_tENS5_IJlSD_lEEESJ_SK_NS4_8TiledMMAINS4_8MMA_AtomIJNS4_10MMA_TraitsINS4_25SM100_MMA_F8F6F4_2x1SM_SSEJSJ_SJ_fSG_SG_NS4_17integral_constantINS4_4UMMA5MajorELSR_0EEESS_NSP_INSQ_7ScaleInELST_0EEESU_EEEEEENS4_6LayoutINS5_IJSD_SD_SD_EEENS5_IJNSA_ILi0EEESZ_SZ_EEEEENS5_IJNS4_10UnderscoreES12_S12_EEEEENS4_28SM100_TMA_2SM_LOAD_MULTICASTENS4_14ComposedLayoutINS4_7SwizzleILi2ELi4ELi3EEENS4_18smem_ptr_flag_bitsILi8EEENSX_INS5_IJNSA_ILi8EEESH_EEENS5_IJSH_SD_EEEEEEEvNS4_8identityENS4_18SM100_TMA_2SM_LOADES1F_vS1G_EENS_8epilogue10collective18CollectiveEpilogueINS1J_23Sm100TmaWarpSpecializedILi4ELi2ELi64ELb0ELb0EEEJNS5_IJNSA_ILi128EEESG_SH_EEENS5_IJNSX_IS1O_SD_EENSX_ISH_SD_EEEEESJ_SK_SJ_SK_NS1J_6fusion15FusionCallbacksIS1N_NS1T_17LinearCombinationISJ_fSJ_fLNS_15FloatRoundStyleE2EEES1P_S1S_JEEENS4_5SM1004TMEM4LOAD26SM100_TMEM_LOAD_32dp32b64xENS4_13SM90_TMA_LOADES1F_NS4_39AutoVectorizingCopyWithAssumedAlignmentILi128EEENS4_14SM90_TMA_STOREES1F_S25_S25_EEEvvEEEEvNT_6ParamsE,"a",@progbits
	.sectionflags	@""
	.align	4
.nv.constant0._ZN7cutlass13device_kernelINS_4gemm6kernel13GemmUniversalIN4cute5tupleIJiiiiEEENS1_10collective13CollectiveMmaINS1_35MainloopSm100TmaUmmaWarpSpecializedILi11ELi2ELi2ENS5_IJNS4_1CILi2EEENSA_ILi4EEENSA_ILi1EEEEEEEENS5_IJNSA_ILi256EEESG_NSA_ILi64EEEEEENS_12float_e4m3_tENS5_IJlSD_lEEESJ_SK_NS4_8TiledMMAINS4_8MMA_AtomIJNS4_10MMA_TraitsINS4_25SM100_MMA_F8F6F4_2x1SM_SSEJSJ_SJ_fSG_SG_NS4_17integral_constantINS4_4UMMA5MajorELSR_0EEESS_NSP_INSQ_7ScaleInELST_0EEESU_EEEEEENS4_6LayoutINS5_IJSD_SD_SD_EEENS5_IJNSA_ILi0EEESZ_SZ_EEEEENS5_IJNS4_10UnderscoreES12_S12_EEEEENS4_28SM100_TMA_2SM_LOAD_MULTICASTENS4_14ComposedLayoutINS4_7SwizzleILi2ELi4ELi3EEENS4_18smem_ptr_flag_bitsILi8EEENSX_INS5_IJNSA_ILi8EEESH_EEENS5_IJSH_SD_EEEEEEEvNS4_8identityENS4_18SM100_TMA_2SM_LOADES1F_vS1G_EENS_8epilogue10collective18CollectiveEpilogueINS1J_23Sm100TmaWarpSpecializedILi4ELi2ELi64ELb0ELb0EEEJNS5_IJNSA_ILi128EEESG_SH_EEENS5_IJNSX_IS1O_SD_EENSX_ISH_SD_EEEEESJ_SK_SJ_SK_NS1J_6fusion15FusionCallbacksIS1N_NS1T_17LinearCombinationISJ_fSJ_fLNS_15FloatRoundStyleE2EEES1P_S1S_JEEENS4_5SM1004TMEM4LOAD26SM100_TMEM_LOAD_32dp32b64xENS4_13SM90_TMA_LOADES1F_NS4_39AutoVectorizingCopyWithAssumedAlignmentILi128EEENS4_14SM90_TMA_STOREES1F_S25_S25_EEEvvEEEEvNT_6ParamsE:
	.zero		2944


//--------------------- SYMBOLS --------------------------

	.type		.nv.reservedSmem.offset0,@object
	.size		.nv.reservedSmem.offset0,0x4
	.type		.nv.reservedSmem.cap,@object
	.size		.nv.reservedSmem.cap,0x4
	.type		__assertfail,@function
